//
// Generated by NVIDIA NVVM Compiler
//
// Compiler Build ID: CL-36424714
// Cuda compilation tools, release 13.0, V13.0.88
// Based on NVVM 20.0.0
//

.version 9.0
.target sm_100
.address_size 64

	// .globl	_Z15_softmax_kernelILi1024EEvPfiPiiii
// _ZZ15_softmax_kernelILi1024EEvPfiPiiiiE12temp_storage has been demoted
// _ZZ15_softmax_kernelILi1024EEvPfiPiiiiE8md_total has been demoted
// _ZZ15_softmax_kernelILi512EEvPfiPiiiiE12temp_storage has been demoted
// _ZZ15_softmax_kernelILi512EEvPfiPiiiiE8md_total has been demoted
// _ZZ15_softmax_kernelILi256EEvPfiPiiiiE12temp_storage has been demoted
// _ZZ15_softmax_kernelILi256EEvPfiPiiiiE8md_total has been demoted
// _ZZ15_softmax_kernelILi128EEvPfiPiiiiE12temp_storage has been demoted
// _ZZ15_softmax_kernelILi128EEvPfiPiiiiE8md_total has been demoted
// _ZZ15_softmax_kernelILi64EEvPfiPiiiiE12temp_storage has been demoted
// _ZZ15_softmax_kernelILi64EEvPfiPiiiiE8md_total has been demoted
// _ZZ15_softmax_kernelILi32EEvPfiPiiiiE8md_total has been demoted
.global .align 1 .b8 _ZN34_INTERNAL_69d3b348_4_k_cu_93dd87b44cuda3std3__45__cpo5beginE[1];
.global .align 1 .b8 _ZN34_INTERNAL_69d3b348_4_k_cu_93dd87b44cuda3std3__45__cpo3endE[1];
.global .align 1 .b8 _ZN34_INTERNAL_69d3b348_4_k_cu_93dd87b44cuda3std3__45__cpo6cbeginE[1];
.global .align 1 .b8 _ZN34_INTERNAL_69d3b348_4_k_cu_93dd87b44cuda3std3__45__cpo4cendE[1];
.global .align 1 .b8 _ZN34_INTERNAL_69d3b348_4_k_cu_93dd87b44cuda3std3__45__cpo6rbeginE[1];
.global .align 1 .b8 _ZN34_INTERNAL_69d3b348_4_k_cu_93dd87b44cuda3std3__45__cpo4rendE[1];
.global .align 1 .b8 _ZN34_INTERNAL_69d3b348_4_k_cu_93dd87b44cuda3std3__45__cpo7crbeginE[1];
.global .align 1 .b8 _ZN34_INTERNAL_69d3b348_4_k_cu_93dd87b44cuda3std3__45__cpo5crendE[1];
.global .align 1 .b8 _ZN34_INTERNAL_69d3b348_4_k_cu_93dd87b44cuda3std3__436_GLOBAL__N__69d3b348_4_k_cu_93dd87b46ignoreE[1];
.global .align 1 .b8 _ZN34_INTERNAL_69d3b348_4_k_cu_93dd87b44cuda3std3__419piecewise_constructE[1];
.global .align 1 .b8 _ZN34_INTERNAL_69d3b348_4_k_cu_93dd87b44cuda3std3__48in_placeE[1];
.global .align 1 .b8 _ZN34_INTERNAL_69d3b348_4_k_cu_93dd87b44cuda3std3__420unreachable_sentinelE[1];
.global .align 1 .b8 _ZN34_INTERNAL_69d3b348_4_k_cu_93dd87b44cuda3std6ranges3__45__cpo4swapE[1];
.global .align 1 .b8 _ZN34_INTERNAL_69d3b348_4_k_cu_93dd87b44cuda3std6ranges3__45__cpo9iter_moveE[1];
.global .align 1 .b8 _ZN34_INTERNAL_69d3b348_4_k_cu_93dd87b44cuda3std6ranges3__45__cpo5beginE[1];
.global .align 1 .b8 _ZN34_INTERNAL_69d3b348_4_k_cu_93dd87b44cuda3std6ranges3__45__cpo3endE[1];
.global .align 1 .b8 _ZN34_INTERNAL_69d3b348_4_k_cu_93dd87b44cuda3std6ranges3__45__cpo6cbeginE[1];
.global .align 1 .b8 _ZN34_INTERNAL_69d3b348_4_k_cu_93dd87b44cuda3std6ranges3__45__cpo4cendE[1];
.global .align 1 .b8 _ZN34_INTERNAL_69d3b348_4_k_cu_93dd87b44cuda3std6ranges3__45__cpo7advanceE[1];
.global .align 1 .b8 _ZN34_INTERNAL_69d3b348_4_k_cu_93dd87b44cuda3std6ranges3__45__cpo9iter_swapE[1];
.global .align 1 .b8 _ZN34_INTERNAL_69d3b348_4_k_cu_93dd87b44cuda3std6ranges3__45__cpo4nextE[1];
.global .align 1 .b8 _ZN34_INTERNAL_69d3b348_4_k_cu_93dd87b44cuda3std6ranges3__45__cpo4prevE[1];
.global .align 1 .b8 _ZN34_INTERNAL_69d3b348_4_k_cu_93dd87b44cuda3std6ranges3__45__cpo4dataE[1];
.global .align 1 .b8 _ZN34_INTERNAL_69d3b348_4_k_cu_93dd87b44cuda3std6ranges3__45__cpo5cdataE[1];
.global .align 1 .b8 _ZN34_INTERNAL_69d3b348_4_k_cu_93dd87b44cuda3std6ranges3__45__cpo4sizeE[1];
.global .align 1 .b8 _ZN34_INTERNAL_69d3b348_4_k_cu_93dd87b44cuda3std6ranges3__45__cpo5ssizeE[1];
.global .align 1 .b8 _ZN34_INTERNAL_69d3b348_4_k_cu_93dd87b44cuda3std6ranges3__45__cpo8distanceE[1];
.global .align 1 .b8 _ZN34_INTERNAL_69d3b348_4_k_cu_93dd87b46thrust24THRUST_300001_SM_1000_NS6system6detail10sequential3seqE[1];

.visible .entry _Z15_softmax_kernelILi1024EEvPfiPiiii(
	.param .u64 .ptr .align 1 _Z15_softmax_kernelILi1024EEvPfiPiiii_param_0,
	.param .u32 _Z15_softmax_kernelILi1024EEvPfiPiiii_param_1,
	.param .u64 .ptr .align 1 _Z15_softmax_kernelILi1024EEvPfiPiiii_param_2,
	.param .u32 _Z15_softmax_kernelILi1024EEvPfiPiiii_param_3,
	.param .u32 _Z15_softmax_kernelILi1024EEvPfiPiiii_param_4,
	.param .u32 _Z15_softmax_kernelILi1024EEvPfiPiiii_param_5
)
.maxntid 1024
{
	.reg .pred 	%p<49>;
	.reg .b32 	%r<85>;
	.reg .b32 	%f<411>;
	.reg .b64 	%rd<11>;
	// demoted variable
	.shared .align 8 .b8 _ZZ15_softmax_kernelILi1024EEvPfiPiiiiE12temp_storage[296];
	// demoted variable
	.shared .align 8 .b8 _ZZ15_softmax_kernelILi1024EEvPfiPiiiiE8md_total[8];
	ld.param.u64 	%rd2, [_Z15_softmax_kernelILi1024EEvPfiPiiii_param_0];
	ld.param.u64 	%rd3, [_Z15_softmax_kernelILi1024EEvPfiPiiii_param_2];
	ld.param.u32 	%r22, [_Z15_softmax_kernelILi1024EEvPfiPiiii_param_3];
	ld.param.u32 	%r21, [_Z15_softmax_kernelILi1024EEvPfiPiiii_param_5];
	cvta.to.global.u64 	%rd1, %rd2;
	cvta.to.global.u64 	%rd4, %rd3;
	mul.wide.s32 	%rd5, %r22, 4;
	add.s64 	%rd6, %rd4, %rd5;
	ld.global.u32 	%r1, [%rd6];
	mov.u32 	%r23, %ctaid.x;
	rem.u32 	%r24, %r23, %r21;
	sub.s32 	%r25, %r23, %r24;
	mad.lo.s32 	%r2, %r25, %r1, %r24;
	mov.u32 	%r84, %tid.x;
	setp.ge.s32 	%p1, %r84, %r1;
	mov.f32 	%f402, 0fFF7FFFFF;
	mov.f32 	%f399, 0f00000000;
	@%p1 bra 	$L__BB0_3;
	mov.f32 	%f399, 0f00000000;
	mov.f32 	%f397, 0fFF7FFFFF;
	mov.u32 	%r4, %ntid.x;
	mov.u32 	%r83, %r84;
$L__BB0_2:
	mad.lo.s32 	%r26, %r83, %r21, %r2;
	mul.wide.s32 	%rd7, %r26, 4;
	add.s64 	%rd8, %rd1, %rd7;
	ld.global.f32 	%f33, [%rd8];
	setp.gt.f32 	%p2, %f397, %f33;
	selp.f32 	%f34, %f399, 0f3F800000, %p2;
	selp.f32 	%f402, %f397, %f33, %p2;
	selp.f32 	%f35, 0f3F800000, %f399, %p2;
	selp.f32 	%f36, %f33, %f397, %p2;
	sub.f32 	%f37, %f36, %f402;
	mul.f32 	%f38, %f37, 0f3FB8AA3B;
	ex2.approx.f32 	%f39, %f38;
	fma.rn.f32 	%f399, %f39, %f35, %f34;
	add.s32 	%r83, %r83, %r4;
	setp.lt.s32 	%p3, %r83, %r1;
	mov.f32 	%f397, %f402;
	@%p3 bra 	$L__BB0_2;
$L__BB0_3:
	// begin inline asm
	mov.u32 %r27, %laneid;
	// end inline asm
	mov.b32 	%r29, %f402;
	mov.b32 	%r35, 1;
	mov.b32 	%r36, 31;
	mov.b32 	%r37, -1;
	// begin inline asm
	shfl.sync.down.b32 %r28, %r29, %r35, %r36, %r37;
	// end inline asm
	mov.b32 	%r34, %f399;
	// begin inline asm
	shfl.sync.down.b32 %r33, %r34, %r35, %r36, %r37;
	// end inline asm
	setp.gt.s32 	%p4, %r27, 30;
	@%p4 bra 	$L__BB0_5;
	mov.b32 	%f40, %r33;
	mov.b32 	%f41, %r28;
	setp.gt.f32 	%p5, %f402, %f41;
	selp.f32 	%f7, %f402, %f41, %p5;
	selp.f32 	%f42, %f399, %f40, %p5;
	selp.f32 	%f43, %f41, %f402, %p5;
	selp.f32 	%f44, %f40, %f399, %p5;
	sub.f32 	%f45, %f43, %f7;
	mul.f32 	%f46, %f45, 0f3FB8AA3B;
	ex2.approx.f32 	%f47, %f46;
	fma.rn.f32 	%f399, %f44, %f47, %f42;
	mov.f32 	%f402, %f7;
$L__BB0_5:
	mov.b32 	%r39, %f402;
	mov.b32 	%r45, 2;
	mov.b32 	%r46, 31;
	mov.b32 	%r47, -1;
	// begin inline asm
	shfl.sync.down.b32 %r38, %r39, %r45, %r46, %r47;
	// end inline asm
	mov.b32 	%r44, %f399;
	// begin inline asm
	shfl.sync.down.b32 %r43, %r44, %r45, %r46, %r47;
	// end inline asm
	setp.gt.s32 	%p6, %r27, 29;
	@%p6 bra 	$L__BB0_7;
	mov.b32 	%f48, %r43;
	mov.b32 	%f49, %r38;
	setp.gt.f32 	%p7, %f402, %f49;
	selp.f32 	%f11, %f402, %f49, %p7;
	selp.f32 	%f50, %f399, %f48, %p7;
	selp.f32 	%f51, %f49, %f402, %p7;
	selp.f32 	%f52, %f48, %f399, %p7;
	sub.f32 	%f53, %f51, %f11;
	mul.f32 	%f54, %f53, 0f3FB8AA3B;
	ex2.approx.f32 	%f55, %f54;
	fma.rn.f32 	%f399, %f52, %f55, %f50;
	mov.f32 	%f402, %f11;
$L__BB0_7:
	mov.b32 	%r49, %f402;
	mov.b32 	%r55, 4;
	mov.b32 	%r56, 31;
	mov.b32 	%r57, -1;
	// begin inline asm
	shfl.sync.down.b32 %r48, %r49, %r55, %r56, %r57;
	// end inline asm
	mov.b32 	%r54, %f399;
	// begin inline asm
	shfl.sync.down.b32 %r53, %r54, %r55, %r56, %r57;
	// end inline asm
	setp.gt.s32 	%p8, %r27, 27;
	@%p8 bra 	$L__BB0_9;
	mov.b32 	%f56, %r53;
	mov.b32 	%f57, %r48;
	setp.gt.f32 	%p9, %f402, %f57;
	selp.f32 	%f15, %f402, %f57, %p9;
	selp.f32 	%f58, %f399, %f56, %p9;
	selp.f32 	%f59, %f57, %f402, %p9;
	selp.f32 	%f60, %f56, %f399, %p9;
	sub.f32 	%f61, %f59, %f15;
	mul.f32 	%f62, %f61, 0f3FB8AA3B;
	ex2.approx.f32 	%f63, %f62;
	fma.rn.f32 	%f399, %f60, %f63, %f58;
	mov.f32 	%f402, %f15;
$L__BB0_9:
	mov.b32 	%r59, %f402;
	mov.b32 	%r65, 8;
	mov.b32 	%r66, 31;
	mov.b32 	%r67, -1;
	// begin inline asm
	shfl.sync.down.b32 %r58, %r59, %r65, %r66, %r67;
	// end inline asm
	mov.b32 	%r64, %f399;
	// begin inline asm
	shfl.sync.down.b32 %r63, %r64, %r65, %r66, %r67;
	// end inline asm
	setp.gt.s32 	%p10, %r27, 23;
	@%p10 bra 	$L__BB0_11;
	mov.b32 	%f64, %r63;
	mov.b32 	%f65, %r58;
	setp.gt.f32 	%p11, %f402, %f65;
	selp.f32 	%f19, %f402, %f65, %p11;
	selp.f32 	%f66, %f399, %f64, %p11;
	selp.f32 	%f67, %f65, %f402, %p11;
	selp.f32 	%f68, %f64, %f399, %p11;
	sub.f32 	%f69, %f67, %f19;
	mul.f32 	%f70, %f69, 0f3FB8AA3B;
	ex2.approx.f32 	%f71, %f70;
	fma.rn.f32 	%f399, %f68, %f71, %f66;
	mov.f32 	%f402, %f19;
$L__BB0_11:
	mov.b32 	%r69, %f402;
	mov.b32 	%r75, 16;
	mov.b32 	%r76, 31;
	mov.b32 	%r77, -1;
	// begin inline asm
	shfl.sync.down.b32 %r68, %r69, %r75, %r76, %r77;
	// end inline asm
	mov.b32 	%r74, %f399;
	// begin inline asm
	shfl.sync.down.b32 %r73, %r74, %r75, %r76, %r77;
	// end inline asm
	setp.gt.s32 	%p12, %r27, 15;
	@%p12 bra 	$L__BB0_14;
	mov.b32 	%f72, %r73;
	mov.b32 	%f73, %r68;
	setp.gt.f32 	%p13, %f402, %f73;
	selp.f32 	%f23, %f402, %f73, %p13;
	selp.f32 	%f74, %f399, %f72, %p13;
	selp.f32 	%f75, %f73, %f402, %p13;
	selp.f32 	%f76, %f72, %f399, %p13;
	sub.f32 	%f77, %f75, %f23;
	mul.f32 	%f78, %f77, 0f3FB8AA3B;
	ex2.approx.f32 	%f79, %f78;
	fma.rn.f32 	%f399, %f76, %f79, %f74;
	setp.ne.s32 	%p14, %r27, 0;
	mov.f32 	%f402, %f23;
	@%p14 bra 	$L__BB0_14;
	shr.u32 	%r78, %r84, 2;
	and.b32  	%r79, %r78, 248;
	mov.u32 	%r80, _ZZ15_softmax_kernelILi1024EEvPfiPiiiiE12temp_storage;
	add.s32 	%r81, %r80, %r79;
	st.shared.v2.f32 	[%r81+32], {%f23, %f399};
$L__BB0_14:
	bar.sync 	0;
	setp.ne.s32 	%p15, %r84, 0;
	@%p15 bra 	$L__BB0_16;
	ld.shared.v2.f32 	{%f80, %f81}, [_ZZ15_softmax_kernelILi1024EEvPfiPiiiiE12temp_storage+40];
	setp.gt.f32 	%p16, %f402, %f80;
	selp.f32 	%f82, %f402, %f80, %p16;
	selp.f32 	%f83, %f399, %f81, %p16;
	selp.f32 	%f84, %f80, %f402, %p16;
	selp.f32 	%f85, %f81, %f399, %p16;
	sub.f32 	%f86, %f84, %f82;
	mul.f32 	%f87, %f86, 0f3FB8AA3B;
	ex2.approx.f32 	%f88, %f87;
	fma.rn.f32 	%f89, %f85, %f88, %f83;
	ld.shared.v2.f32 	{%f90, %f91}, [_ZZ15_softmax_kernelILi1024EEvPfiPiiiiE12temp_storage+48];
	setp.gt.f32 	%p17, %f82, %f90;
	selp.f32 	%f92, %f82, %f90, %p17;
	selp.f32 	%f93, %f89, %f91, %p17;
	selp.f32 	%f94, %f90, %f82, %p17;
	selp.f32 	%f95, %f91, %f89, %p17;
	sub.f32 	%f96, %f94, %f92;
	mul.f32 	%f97, %f96, 0f3FB8AA3B;
	ex2.approx.f32 	%f98, %f97;
	fma.rn.f32 	%f99, %f95, %f98, %f93;
	ld.shared.v2.f32 	{%f100, %f101}, [_ZZ15_softmax_kernelILi1024EEvPfiPiiiiE12temp_storage+56];
	setp.gt.f32 	%p18, %f92, %f100;
	selp.f32 	%f102, %f92, %f100, %p18;
	selp.f32 	%f103, %f99, %f101, %p18;
	selp.f32 	%f104, %f100, %f92, %p18;
	selp.f32 	%f105, %f101, %f99, %p18;
	sub.f32 	%f106, %f104, %f102;
	mul.f32 	%f107, %f106, 0f3FB8AA3B;
	ex2.approx.f32 	%f108, %f107;
	fma.rn.f32 	%f109, %f105, %f108, %f103;
	ld.shared.v2.f32 	{%f110, %f111}, [_ZZ15_softmax_kernelILi1024EEvPfiPiiiiE12temp_storage+64];
	setp.gt.f32 	%p19, %f102, %f110;
	selp.f32 	%f112, %f102, %f110, %p19;
	selp.f32 	%f113, %f109, %f111, %p19;
	selp.f32 	%f114, %f110, %f102, %p19;
	selp.f32 	%f115, %f111, %f109, %p19;
	sub.f32 	%f116, %f114, %f112;
	mul.f32 	%f117, %f116, 0f3FB8AA3B;
	ex2.approx.f32 	%f118, %f117;
	fma.rn.f32 	%f119, %f115, %f118, %f113;
	ld.shared.v2.f32 	{%f120, %f121}, [_ZZ15_softmax_kernelILi1024EEvPfiPiiiiE12temp_storage+72];
	setp.gt.f32 	%p20, %f112, %f120;
	selp.f32 	%f122, %f112, %f120, %p20;
	selp.f32 	%f123, %f119, %f121, %p20;
	selp.f32 	%f124, %f120, %f112, %p20;
	selp.f32 	%f125, %f121, %f119, %p20;
	sub.f32 	%f126, %f124, %f122;
	mul.f32 	%f127, %f126, 0f3FB8AA3B;
	ex2.approx.f32 	%f128, %f127;
	fma.rn.f32 	%f129, %f125, %f128, %f123;
	ld.shared.v2.f32 	{%f130, %f131}, [_ZZ15_softmax_kernelILi1024EEvPfiPiiiiE12temp_storage+80];
	setp.gt.f32 	%p21, %f122, %f130;
	selp.f32 	%f132, %f122, %f130, %p21;
	selp.f32 	%f133, %f129, %f131, %p21;
	selp.f32 	%f134, %f130, %f122, %p21;
	selp.f32 	%f135, %f131, %f129, %p21;
	sub.f32 	%f136, %f134, %f132;
	mul.f32 	%f137, %f136, 0f3FB8AA3B;
	ex2.approx.f32 	%f138, %f137;
	fma.rn.f32 	%f139, %f135, %f138, %f133;
	ld.shared.v2.f32 	{%f140, %f141}, [_ZZ15_softmax_kernelILi1024EEvPfiPiiiiE12temp_storage+88];
	setp.gt.f32 	%p22, %f132, %f140;
	selp.f32 	%f142, %f132, %f140, %p22;
	selp.f32 	%f143, %f139, %f141, %p22;
	selp.f32 	%f144, %f140, %f132, %p22;
	selp.f32 	%f145, %f141, %f139, %p22;
	sub.f32 	%f146, %f144, %f142;
	mul.f32 	%f147, %f146, 0f3FB8AA3B;
	ex2.approx.f32 	%f148, %f147;
	fma.rn.f32 	%f149, %f145, %f148, %f143;
	ld.shared.v2.f32 	{%f150, %f151}, [_ZZ15_softmax_kernelILi1024EEvPfiPiiiiE12temp_storage+96];
	setp.gt.f32 	%p23, %f142, %f150;
	selp.f32 	%f152, %f142, %f150, %p23;
	selp.f32 	%f153, %f149, %f151, %p23;
	selp.f32 	%f154, %f150, %f142, %p23;
	selp.f32 	%f155, %f151, %f149, %p23;
	sub.f32 	%f156, %f154, %f152;
	mul.f32 	%f157, %f156, 0f3FB8AA3B;
	ex2.approx.f32 	%f158, %f157;
	fma.rn.f32 	%f159, %f155, %f158, %f153;
	ld.shared.v2.f32 	{%f160, %f161}, [_ZZ15_softmax_kernelILi1024EEvPfiPiiiiE12temp_storage+104];
	setp.gt.f32 	%p24, %f152, %f160;
	selp.f32 	%f162, %f152, %f160, %p24;
	selp.f32 	%f163, %f159, %f161, %p24;
	selp.f32 	%f164, %f160, %f152, %p24;
	selp.f32 	%f165, %f161, %f159, %p24;
	sub.f32 	%f166, %f164, %f162;
	mul.f32 	%f167, %f166, 0f3FB8AA3B;
	ex2.approx.f32 	%f168, %f167;
	fma.rn.f32 	%f169, %f165, %f168, %f163;
	ld.shared.v2.f32 	{%f170, %f171}, [_ZZ15_softmax_kernelILi1024EEvPfiPiiiiE12temp_storage+112];
	setp.gt.f32 	%p25, %f162, %f170;
	selp.f32 	%f172, %f162, %f170, %p25;
	selp.f32 	%f173, %f169, %f171, %p25;
	selp.f32 	%f174, %f170, %f162, %p25;
	selp.f32 	%f175, %f171, %f169, %p25;
	sub.f32 	%f176, %f174, %f172;
	mul.f32 	%f177, %f176, 0f3FB8AA3B;
	ex2.approx.f32 	%f178, %f177;
	fma.rn.f32 	%f179, %f175, %f178, %f173;
	ld.shared.v2.f32 	{%f180, %f181}, [_ZZ15_softmax_kernelILi1024EEvPfiPiiiiE12temp_storage+120];
	setp.gt.f32 	%p26, %f172, %f180;
	selp.f32 	%f182, %f172, %f180, %p26;
	selp.f32 	%f183, %f179, %f181, %p26;
	selp.f32 	%f184, %f180, %f172, %p26;
	selp.f32 	%f185, %f181, %f179, %p26;
	sub.f32 	%f186, %f184, %f182;
	mul.f32 	%f187, %f186, 0f3FB8AA3B;
	ex2.approx.f32 	%f188, %f187;
	fma.rn.f32 	%f189, %f185, %f188, %f183;
	ld.shared.v2.f32 	{%f190, %f191}, [_ZZ15_softmax_kernelILi1024EEvPfiPiiiiE12temp_storage+128];
	setp.gt.f32 	%p27, %f182, %f190;
	selp.f32 	%f192, %f182, %f190, %p27;
	selp.f32 	%f193, %f189, %f191, %p27;
	selp.f32 	%f194, %f190, %f182, %p27;
	selp.f32 	%f195, %f191, %f189, %p27;
	sub.f32 	%f196, %f194, %f192;
	mul.f32 	%f197, %f196, 0f3FB8AA3B;
	ex2.approx.f32 	%f198, %f197;
	fma.rn.f32 	%f199, %f195, %f198, %f193;
	ld.shared.v2.f32 	{%f200, %f201}, [_ZZ15_softmax_kernelILi1024EEvPfiPiiiiE12temp_storage+136];
	setp.gt.f32 	%p28, %f192, %f200;
	selp.f32 	%f202, %f192, %f200, %p28;
	selp.f32 	%f203, %f199, %f201, %p28;
	selp.f32 	%f204, %f200, %f192, %p28;
	selp.f32 	%f205, %f201, %f199, %p28;
	sub.f32 	%f206, %f204, %f202;
	mul.f32 	%f207, %f206, 0f3FB8AA3B;
	ex2.approx.f32 	%f208, %f207;
	fma.rn.f32 	%f209, %f205, %f208, %f203;
	ld.shared.v2.f32 	{%f210, %f211}, [_ZZ15_softmax_kernelILi1024EEvPfiPiiiiE12temp_storage+144];
	setp.gt.f32 	%p29, %f202, %f210;
	selp.f32 	%f212, %f202, %f210, %p29;
	selp.f32 	%f213, %f209, %f211, %p29;
	selp.f32 	%f214, %f210, %f202, %p29;
	selp.f32 	%f215, %f211, %f209, %p29;
	sub.f32 	%f216, %f214, %f212;
	mul.f32 	%f217, %f216, 0f3FB8AA3B;
	ex2.approx.f32 	%f218, %f217;
	fma.rn.f32 	%f219, %f215, %f218, %f213;
	ld.shared.v2.f32 	{%f220, %f221}, [_ZZ15_softmax_kernelILi1024EEvPfiPiiiiE12temp_storage+152];
	setp.gt.f32 	%p30, %f212, %f220;
	selp.f32 	%f222, %f212, %f220, %p30;
	selp.f32 	%f223, %f219, %f221, %p30;
	selp.f32 	%f224, %f220, %f212, %p30;
	selp.f32 	%f225, %f221, %f219, %p30;
	sub.f32 	%f226, %f224, %f222;
	mul.f32 	%f227, %f226, 0f3FB8AA3B;
	ex2.approx.f32 	%f228, %f227;
	fma.rn.f32 	%f229, %f225, %f228, %f223;
	ld.shared.v2.f32 	{%f230, %f231}, [_ZZ15_softmax_kernelILi1024EEvPfiPiiiiE12temp_storage+160];
	setp.gt.f32 	%p31, %f222, %f230;
	selp.f32 	%f232, %f229, %f231, %p31;
	selp.f32 	%f233, %f222, %f230, %p31;
	selp.f32 	%f234, %f231, %f229, %p31;
	selp.f32 	%f235, %f230, %f222, %p31;
	sub.f32 	%f236, %f235, %f233;
	mul.f32 	%f237, %f236, 0f3FB8AA3B;
	ex2.approx.f32 	%f238, %f237;
	fma.rn.f32 	%f239, %f234, %f238, %f232;
	ld.shared.v2.f32 	{%f240, %f241}, [_ZZ15_softmax_kernelILi1024EEvPfiPiiiiE12temp_storage+168];
	setp.gt.f32 	%p32, %f233, %f240;
	selp.f32 	%f242, %f239, %f241, %p32;
	selp.f32 	%f243, %f233, %f240, %p32;
	selp.f32 	%f244, %f241, %f239, %p32;
	selp.f32 	%f245, %f240, %f233, %p32;
	sub.f32 	%f246, %f245, %f243;
	mul.f32 	%f247, %f246, 0f3FB8AA3B;
	ex2.approx.f32 	%f248, %f247;
	fma.rn.f32 	%f249, %f244, %f248, %f242;
	ld.shared.v2.f32 	{%f250, %f251}, [_ZZ15_softmax_kernelILi1024EEvPfiPiiiiE12temp_storage+176];
	setp.gt.f32 	%p33, %f243, %f250;
	selp.f32 	%f252, %f249, %f251, %p33;
	selp.f32 	%f253, %f243, %f250, %p33;
	selp.f32 	%f254, %f251, %f249, %p33;
	selp.f32 	%f255, %f250, %f243, %p33;
	sub.f32 	%f256, %f255, %f253;
	mul.f32 	%f257, %f256, 0f3FB8AA3B;
	ex2.approx.f32 	%f258, %f257;
	fma.rn.f32 	%f259, %f254, %f258, %f252;
	ld.shared.v2.f32 	{%f260, %f261}, [_ZZ15_softmax_kernelILi1024EEvPfiPiiiiE12temp_storage+184];
	setp.gt.f32 	%p34, %f253, %f260;
	selp.f32 	%f262, %f259, %f261, %p34;
	selp.f32 	%f263, %f253, %f260, %p34;
	selp.f32 	%f264, %f261, %f259, %p34;
	selp.f32 	%f265, %f260, %f253, %p34;
	sub.f32 	%f266, %f265, %f263;
	mul.f32 	%f267, %f266, 0f3FB8AA3B;
	ex2.approx.f32 	%f268, %f267;
	fma.rn.f32 	%f269, %f264, %f268, %f262;
	ld.shared.v2.f32 	{%f270, %f271}, [_ZZ15_softmax_kernelILi1024EEvPfiPiiiiE12temp_storage+192];
	setp.gt.f32 	%p35, %f263, %f270;
	selp.f32 	%f272, %f269, %f271, %p35;
	selp.f32 	%f273, %f263, %f270, %p35;
	selp.f32 	%f274, %f271, %f269, %p35;
	selp.f32 	%f275, %f270, %f263, %p35;
	sub.f32 	%f276, %f275, %f273;
	mul.f32 	%f277, %f276, 0f3FB8AA3B;
	ex2.approx.f32 	%f278, %f277;
	fma.rn.f32 	%f279, %f274, %f278, %f272;
	ld.shared.v2.f32 	{%f280, %f281}, [_ZZ15_softmax_kernelILi1024EEvPfiPiiiiE12temp_storage+200];
	setp.gt.f32 	%p36, %f273, %f280;
	selp.f32 	%f282, %f279, %f281, %p36;
	selp.f32 	%f283, %f273, %f280, %p36;
	selp.f32 	%f284, %f281, %f279, %p36;
	selp.f32 	%f285, %f280, %f273, %p36;
	sub.f32 	%f286, %f285, %f283;
	mul.f32 	%f287, %f286, 0f3FB8AA3B;
	ex2.approx.f32 	%f288, %f287;
	fma.rn.f32 	%f289, %f284, %f288, %f282;
	ld.shared.v2.f32 	{%f290, %f291}, [_ZZ15_softmax_kernelILi1024EEvPfiPiiiiE12temp_storage+208];
	setp.gt.f32 	%p37, %f283, %f290;
	selp.f32 	%f292, %f289, %f291, %p37;
	selp.f32 	%f293, %f283, %f290, %p37;
	selp.f32 	%f294, %f291, %f289, %p37;
	selp.f32 	%f295, %f290, %f283, %p37;
	sub.f32 	%f296, %f295, %f293;
	mul.f32 	%f297, %f296, 0f3FB8AA3B;
	ex2.approx.f32 	%f298, %f297;
	fma.rn.f32 	%f299, %f294, %f298, %f292;
	ld.shared.v2.f32 	{%f300, %f301}, [_ZZ15_softmax_kernelILi1024EEvPfiPiiiiE12temp_storage+216];
	setp.gt.f32 	%p38, %f293, %f300;
	selp.f32 	%f302, %f299, %f301, %p38;
	selp.f32 	%f303, %f293, %f300, %p38;
	selp.f32 	%f304, %f301, %f299, %p38;
	selp.f32 	%f305, %f300, %f293, %p38;
	sub.f32 	%f306, %f305, %f303;
	mul.f32 	%f307, %f306, 0f3FB8AA3B;
	ex2.approx.f32 	%f308, %f307;
	fma.rn.f32 	%f309, %f304, %f308, %f302;
	ld.shared.v2.f32 	{%f310, %f311}, [_ZZ15_softmax_kernelILi1024EEvPfiPiiiiE12temp_storage+224];
	setp.gt.f32 	%p39, %f303, %f310;
	selp.f32 	%f312, %f309, %f311, %p39;
	selp.f32 	%f313, %f303, %f310, %p39;
	selp.f32 	%f314, %f311, %f309, %p39;
	selp.f32 	%f315, %f310, %f303, %p39;
	sub.f32 	%f316, %f315, %f313;
	mul.f32 	%f317, %f316, 0f3FB8AA3B;
	ex2.approx.f32 	%f318, %f317;
	fma.rn.f32 	%f319, %f314, %f318, %f312;
	ld.shared.v2.f32 	{%f320, %f321}, [_ZZ15_softmax_kernelILi1024EEvPfiPiiiiE12temp_storage+232];
	setp.gt.f32 	%p40, %f313, %f320;
	selp.f32 	%f322, %f319, %f321, %p40;
	selp.f32 	%f323, %f313, %f320, %p40;
	selp.f32 	%f324, %f321, %f319, %p40;
	selp.f32 	%f325, %f320, %f313, %p40;
	sub.f32 	%f326, %f325, %f323;
	mul.f32 	%f327, %f326, 0f3FB8AA3B;
	ex2.approx.f32 	%f328, %f327;
	fma.rn.f32 	%f329, %f324, %f328, %f322;
	ld.shared.v2.f32 	{%f330, %f331}, [_ZZ15_softmax_kernelILi1024EEvPfiPiiiiE12temp_storage+240];
	setp.gt.f32 	%p41, %f323, %f330;
	selp.f32 	%f332, %f329, %f331, %p41;
	selp.f32 	%f333, %f323, %f330, %p41;
	selp.f32 	%f334, %f331, %f329, %p41;
	selp.f32 	%f335, %f330, %f323, %p41;
	sub.f32 	%f336, %f335, %f333;
	mul.f32 	%f337, %f336, 0f3FB8AA3B;
	ex2.approx.f32 	%f338, %f337;
	fma.rn.f32 	%f339, %f334, %f338, %f332;
	ld.shared.v2.f32 	{%f340, %f341}, [_ZZ15_softmax_kernelILi1024EEvPfiPiiiiE12temp_storage+248];
	setp.gt.f32 	%p42, %f333, %f340;
	selp.f32 	%f342, %f339, %f341, %p42;
	selp.f32 	%f343, %f333, %f340, %p42;
	selp.f32 	%f344, %f341, %f339, %p42;
	selp.f32 	%f345, %f340, %f333, %p42;
	sub.f32 	%f346, %f345, %f343;
	mul.f32 	%f347, %f346, 0f3FB8AA3B;
	ex2.approx.f32 	%f348, %f347;
	fma.rn.f32 	%f349, %f344, %f348, %f342;
	ld.shared.v2.f32 	{%f350, %f351}, [_ZZ15_softmax_kernelILi1024EEvPfiPiiiiE12temp_storage+256];
	setp.gt.f32 	%p43, %f343, %f350;
	selp.f32 	%f352, %f349, %f351, %p43;
	selp.f32 	%f353, %f343, %f350, %p43;
	selp.f32 	%f354, %f351, %f349, %p43;
	selp.f32 	%f355, %f350, %f343, %p43;
	sub.f32 	%f356, %f355, %f353;
	mul.f32 	%f357, %f356, 0f3FB8AA3B;
	ex2.approx.f32 	%f358, %f357;
	fma.rn.f32 	%f359, %f354, %f358, %f352;
	ld.shared.v2.f32 	{%f360, %f361}, [_ZZ15_softmax_kernelILi1024EEvPfiPiiiiE12temp_storage+264];
	setp.gt.f32 	%p44, %f353, %f360;
	selp.f32 	%f362, %f359, %f361, %p44;
	selp.f32 	%f363, %f353, %f360, %p44;
	selp.f32 	%f364, %f361, %f359, %p44;
	selp.f32 	%f365, %f360, %f353, %p44;
	sub.f32 	%f366, %f365, %f363;
	mul.f32 	%f367, %f366, 0f3FB8AA3B;
	ex2.approx.f32 	%f368, %f367;
	fma.rn.f32 	%f369, %f364, %f368, %f362;
	ld.shared.v2.f32 	{%f370, %f371}, [_ZZ15_softmax_kernelILi1024EEvPfiPiiiiE12temp_storage+272];
	setp.gt.f32 	%p45, %f363, %f370;
	selp.f32 	%f372, %f369, %f371, %p45;
	selp.f32 	%f373, %f363, %f370, %p45;
	selp.f32 	%f374, %f371, %f369, %p45;
	selp.f32 	%f375, %f370, %f363, %p45;
	sub.f32 	%f376, %f375, %f373;
	mul.f32 	%f377, %f376, 0f3FB8AA3B;
	ex2.approx.f32 	%f378, %f377;
	fma.rn.f32 	%f379, %f374, %f378, %f372;
	ld.shared.v2.f32 	{%f380, %f381}, [_ZZ15_softmax_kernelILi1024EEvPfiPiiiiE12temp_storage+280];
	setp.gt.f32 	%p46, %f373, %f380;
	selp.f32 	%f382, %f379, %f381, %p46;
	selp.f32 	%f383, %f373, %f380, %p46;
	selp.f32 	%f384, %f381, %f379, %p46;
	selp.f32 	%f385, %f380, %f373, %p46;
	sub.f32 	%f386, %f385, %f383;
	mul.f32 	%f387, %f386, 0f3FB8AA3B;
	ex2.approx.f32 	%f388, %f387;
	fma.rn.f32 	%f389, %f384, %f388, %f382;
	st.shared.v2.f32 	[_ZZ15_softmax_kernelILi1024EEvPfiPiiiiE8md_total], {%f383, %f389};
$L__BB0_16:
	setp.ge.s32 	%p47, %r84, %r1;
	bar.sync 	0;
	@%p47 bra 	$L__BB0_19;
	ld.shared.v2.f32 	{%f28, %f390}, [_ZZ15_softmax_kernelILi1024EEvPfiPiiiiE8md_total];
	mov.u32 	%r18, %ntid.x;
	mov.f32 	%f391, 0f3F800000;
	div.approx.f32 	%f27, %f391, %f390;
$L__BB0_18:
	mad.lo.s32 	%r82, %r84, %r21, %r2;
	mul.wide.s32 	%rd9, %r82, 4;
	add.s64 	%rd10, %rd1, %rd9;
	ld.global.f32 	%f392, [%rd10];
	sub.f32 	%f393, %f392, %f28;
	mul.f32 	%f394, %f393, 0f3FB8AA3B;
	ex2.approx.f32 	%f395, %f394;
	mul.f32 	%f396, %f27, %f395;
	st.global.f32 	[%rd10], %f396;
	add.s32 	%r84, %r84, %r18;
	setp.lt.s32 	%p48, %r84, %r1;
	@%p48 bra 	$L__BB0_18;
$L__BB0_19:
	ret;

}
	// .globl	_Z15_softmax_kernelILi512EEvPfiPiiii
.visible .entry _Z15_softmax_kernelILi512EEvPfiPiiii(
	.param .u64 .ptr .align 1 _Z15_softmax_kernelILi512EEvPfiPiiii_param_0,
	.param .u32 _Z15_softmax_kernelILi512EEvPfiPiiii_param_1,
	.param .u64 .ptr .align 1 _Z15_softmax_kernelILi512EEvPfiPiiii_param_2,
	.param .u32 _Z15_softmax_kernelILi512EEvPfiPiiii_param_3,
	.param .u32 _Z15_softmax_kernelILi512EEvPfiPiiii_param_4,
	.param .u32 _Z15_softmax_kernelILi512EEvPfiPiiii_param_5
)
.maxntid 512
{
	.reg .pred 	%p<33>;
	.reg .b32 	%r<85>;
	.reg .b32 	%f<251>;
	.reg .b64 	%rd<11>;
	// demoted variable
	.shared .align 8 .b8 _ZZ15_softmax_kernelILi512EEvPfiPiiiiE12temp_storage[152];
	// demoted variable
	.shared .align 8 .b8 _ZZ15_softmax_kernelILi512EEvPfiPiiiiE8md_total[8];
	ld.param.u64 	%rd2, [_Z15_softmax_kernelILi512EEvPfiPiiii_param_0];
	ld.param.u64 	%rd3, [_Z15_softmax_kernelILi512EEvPfiPiiii_param_2];
	ld.param.u32 	%r22, [_Z15_softmax_kernelILi512EEvPfiPiiii_param_3];
	ld.param.u32 	%r21, [_Z15_softmax_kernelILi512EEvPfiPiiii_param_5];
	cvta.to.global.u64 	%rd1, %rd2;
	cvta.to.global.u64 	%rd4, %rd3;
	mul.wide.s32 	%rd5, %r22, 4;
	add.s64 	%rd6, %rd4, %rd5;
	ld.global.u32 	%r1, [%rd6];
	mov.u32 	%r23, %ctaid.x;
	rem.u32 	%r24, %r23, %r21;
	sub.s32 	%r25, %r23, %r24;
	mad.lo.s32 	%r2, %r25, %r1, %r24;
	mov.u32 	%r84, %tid.x;
	setp.ge.s32 	%p1, %r84, %r1;
	mov.f32 	%f242, 0fFF7FFFFF;
	mov.f32 	%f239, 0f00000000;
	@%p1 bra 	$L__BB1_3;
	mov.f32 	%f239, 0f00000000;
	mov.f32 	%f237, 0fFF7FFFFF;
	mov.u32 	%r4, %ntid.x;
	mov.u32 	%r83, %r84;
$L__BB1_2:
	mad.lo.s32 	%r26, %r83, %r21, %r2;
	mul.wide.s32 	%rd7, %r26, 4;
	add.s64 	%rd8, %rd1, %rd7;
	ld.global.f32 	%f33, [%rd8];
	setp.gt.f32 	%p2, %f237, %f33;
	selp.f32 	%f34, %f239, 0f3F800000, %p2;
	selp.f32 	%f242, %f237, %f33, %p2;
	selp.f32 	%f35, 0f3F800000, %f239, %p2;
	selp.f32 	%f36, %f33, %f237, %p2;
	sub.f32 	%f37, %f36, %f242;
	mul.f32 	%f38, %f37, 0f3FB8AA3B;
	ex2.approx.f32 	%f39, %f38;
	fma.rn.f32 	%f239, %f39, %f35, %f34;
	add.s32 	%r83, %r83, %r4;
	setp.lt.s32 	%p3, %r83, %r1;
	mov.f32 	%f237, %f242;
	@%p3 bra 	$L__BB1_2;
$L__BB1_3:
	// begin inline asm
	mov.u32 %r27, %laneid;
	// end inline asm
	mov.b32 	%r29, %f242;
	mov.b32 	%r35, 1;
	mov.b32 	%r36, 31;
	mov.b32 	%r37, -1;
	// begin inline asm
	shfl.sync.down.b32 %r28, %r29, %r35, %r36, %r37;
	// end inline asm
	mov.b32 	%r34, %f239;
	// begin inline asm
	shfl.sync.down.b32 %r33, %r34, %r35, %r36, %r37;
	// end inline asm
	setp.gt.s32 	%p4, %r27, 30;
	@%p4 bra 	$L__BB1_5;
	mov.b32 	%f40, %r33;
	mov.b32 	%f41, %r28;
	setp.gt.f32 	%p5, %f242, %f41;
	selp.f32 	%f7, %f242, %f41, %p5;
	selp.f32 	%f42, %f239, %f40, %p5;
	selp.f32 	%f43, %f41, %f242, %p5;
	selp.f32 	%f44, %f40, %f239, %p5;
	sub.f32 	%f45, %f43, %f7;
	mul.f32 	%f46, %f45, 0f3FB8AA3B;
	ex2.approx.f32 	%f47, %f46;
	fma.rn.f32 	%f239, %f44, %f47, %f42;
	mov.f32 	%f242, %f7;
$L__BB1_5:
	mov.b32 	%r39, %f242;
	mov.b32 	%r45, 2;
	mov.b32 	%r46, 31;
	mov.b32 	%r47, -1;
	// begin inline asm
	shfl.sync.down.b32 %r38, %r39, %r45, %r46, %r47;
	// end inline asm
	mov.b32 	%r44, %f239;
	// begin inline asm
	shfl.sync.down.b32 %r43, %r44, %r45, %r46, %r47;
	// end inline asm
	setp.gt.s32 	%p6, %r27, 29;
	@%p6 bra 	$L__BB1_7;
	mov.b32 	%f48, %r43;
	mov.b32 	%f49, %r38;
	setp.gt.f32 	%p7, %f242, %f49;
	selp.f32 	%f11, %f242, %f49, %p7;
	selp.f32 	%f50, %f239, %f48, %p7;
	selp.f32 	%f51, %f49, %f242, %p7;
	selp.f32 	%f52, %f48, %f239, %p7;
	sub.f32 	%f53, %f51, %f11;
	mul.f32 	%f54, %f53, 0f3FB8AA3B;
	ex2.approx.f32 	%f55, %f54;
	fma.rn.f32 	%f239, %f52, %f55, %f50;
	mov.f32 	%f242, %f11;
$L__BB1_7:
	mov.b32 	%r49, %f242;
	mov.b32 	%r55, 4;
	mov.b32 	%r56, 31;
	mov.b32 	%r57, -1;
	// begin inline asm
	shfl.sync.down.b32 %r48, %r49, %r55, %r56, %r57;
	// end inline asm
	mov.b32 	%r54, %f239;
	// begin inline asm
	shfl.sync.down.b32 %r53, %r54, %r55, %r56, %r57;
	// end inline asm
	setp.gt.s32 	%p8, %r27, 27;
	@%p8 bra 	$L__BB1_9;
	mov.b32 	%f56, %r53;
	mov.b32 	%f57, %r48;
	setp.gt.f32 	%p9, %f242, %f57;
	selp.f32 	%f15, %f242, %f57, %p9;
	selp.f32 	%f58, %f239, %f56, %p9;
	selp.f32 	%f59, %f57, %f242, %p9;
	selp.f32 	%f60, %f56, %f239, %p9;
	sub.f32 	%f61, %f59, %f15;
	mul.f32 	%f62, %f61, 0f3FB8AA3B;
	ex2.approx.f32 	%f63, %f62;
	fma.rn.f32 	%f239, %f60, %f63, %f58;
	mov.f32 	%f242, %f15;
$L__BB1_9:
	mov.b32 	%r59, %f242;
	mov.b32 	%r65, 8;
	mov.b32 	%r66, 31;
	mov.b32 	%r67, -1;
	// begin inline asm
	shfl.sync.down.b32 %r58, %r59, %r65, %r66, %r67;
	// end inline asm
	mov.b32 	%r64, %f239;
	// begin inline asm
	shfl.sync.down.b32 %r63, %r64, %r65, %r66, %r67;
	// end inline asm
	setp.gt.s32 	%p10, %r27, 23;
	@%p10 bra 	$L__BB1_11;
	mov.b32 	%f64, %r63;
	mov.b32 	%f65, %r58;
	setp.gt.f32 	%p11, %f242, %f65;
	selp.f32 	%f19, %f242, %f65, %p11;
	selp.f32 	%f66, %f239, %f64, %p11;
	selp.f32 	%f67, %f65, %f242, %p11;
	selp.f32 	%f68, %f64, %f239, %p11;
	sub.f32 	%f69, %f67, %f19;
	mul.f32 	%f70, %f69, 0f3FB8AA3B;
	ex2.approx.f32 	%f71, %f70;
	fma.rn.f32 	%f239, %f68, %f71, %f66;
	mov.f32 	%f242, %f19;
$L__BB1_11:
	mov.b32 	%r69, %f242;
	mov.b32 	%r75, 16;
	mov.b32 	%r76, 31;
	mov.b32 	%r77, -1;
	// begin inline asm
	shfl.sync.down.b32 %r68, %r69, %r75, %r76, %r77;
	// end inline asm
	mov.b32 	%r74, %f239;
	// begin inline asm
	shfl.sync.down.b32 %r73, %r74, %r75, %r76, %r77;
	// end inline asm
	setp.gt.s32 	%p12, %r27, 15;
	@%p12 bra 	$L__BB1_14;
	mov.b32 	%f72, %r73;
	mov.b32 	%f73, %r68;
	setp.gt.f32 	%p13, %f242, %f73;
	selp.f32 	%f23, %f242, %f73, %p13;
	selp.f32 	%f74, %f239, %f72, %p13;
	selp.f32 	%f75, %f73, %f242, %p13;
	selp.f32 	%f76, %f72, %f239, %p13;
	sub.f32 	%f77, %f75, %f23;
	mul.f32 	%f78, %f77, 0f3FB8AA3B;
	ex2.approx.f32 	%f79, %f78;
	fma.rn.f32 	%f239, %f76, %f79, %f74;
	setp.ne.s32 	%p14, %r27, 0;
	mov.f32 	%f242, %f23;
	@%p14 bra 	$L__BB1_14;
	shr.u32 	%r78, %r84, 2;
	and.b32  	%r79, %r78, 248;
	mov.u32 	%r80, _ZZ15_softmax_kernelILi512EEvPfiPiiiiE12temp_storage;
	add.s32 	%r81, %r80, %r79;
	st.shared.v2.f32 	[%r81+16], {%f23, %f239};
$L__BB1_14:
	bar.sync 	0;
	setp.ne.s32 	%p15, %r84, 0;
	@%p15 bra 	$L__BB1_16;
	ld.shared.v2.f32 	{%f80, %f81}, [_ZZ15_softmax_kernelILi512EEvPfiPiiiiE12temp_storage+24];
	setp.gt.f32 	%p16, %f242, %f80;
	selp.f32 	%f82, %f242, %f80, %p16;
	selp.f32 	%f83, %f239, %f81, %p16;
	selp.f32 	%f84, %f80, %f242, %p16;
	selp.f32 	%f85, %f81, %f239, %p16;
	sub.f32 	%f86, %f84, %f82;
	mul.f32 	%f87, %f86, 0f3FB8AA3B;
	ex2.approx.f32 	%f88, %f87;
	fma.rn.f32 	%f89, %f85, %f88, %f83;
	ld.shared.v2.f32 	{%f90, %f91}, [_ZZ15_softmax_kernelILi512EEvPfiPiiiiE12temp_storage+32];
	setp.gt.f32 	%p17, %f82, %f90;
	selp.f32 	%f92, %f82, %f90, %p17;
	selp.f32 	%f93, %f89, %f91, %p17;
	selp.f32 	%f94, %f90, %f82, %p17;
	selp.f32 	%f95, %f91, %f89, %p17;
	sub.f32 	%f96, %f94, %f92;
	mul.f32 	%f97, %f96, 0f3FB8AA3B;
	ex2.approx.f32 	%f98, %f97;
	fma.rn.f32 	%f99, %f95, %f98, %f93;
	ld.shared.v2.f32 	{%f100, %f101}, [_ZZ15_softmax_kernelILi512EEvPfiPiiiiE12temp_storage+40];
	setp.gt.f32 	%p18, %f92, %f100;
	selp.f32 	%f102, %f92, %f100, %p18;
	selp.f32 	%f103, %f99, %f101, %p18;
	selp.f32 	%f104, %f100, %f92, %p18;
	selp.f32 	%f105, %f101, %f99, %p18;
	sub.f32 	%f106, %f104, %f102;
	mul.f32 	%f107, %f106, 0f3FB8AA3B;
	ex2.approx.f32 	%f108, %f107;
	fma.rn.f32 	%f109, %f105, %f108, %f103;
	ld.shared.v2.f32 	{%f110, %f111}, [_ZZ15_softmax_kernelILi512EEvPfiPiiiiE12temp_storage+48];
	setp.gt.f32 	%p19, %f102, %f110;
	selp.f32 	%f112, %f102, %f110, %p19;
	selp.f32 	%f113, %f109, %f111, %p19;
	selp.f32 	%f114, %f110, %f102, %p19;
	selp.f32 	%f115, %f111, %f109, %p19;
	sub.f32 	%f116, %f114, %f112;
	mul.f32 	%f117, %f116, 0f3FB8AA3B;
	ex2.approx.f32 	%f118, %f117;
	fma.rn.f32 	%f119, %f115, %f118, %f113;
	ld.shared.v2.f32 	{%f120, %f121}, [_ZZ15_softmax_kernelILi512EEvPfiPiiiiE12temp_storage+56];
	setp.gt.f32 	%p20, %f112, %f120;
	selp.f32 	%f122, %f112, %f120, %p20;
	selp.f32 	%f123, %f119, %f121, %p20;
	selp.f32 	%f124, %f120, %f112, %p20;
	selp.f32 	%f125, %f121, %f119, %p20;
	sub.f32 	%f126, %f124, %f122;
	mul.f32 	%f127, %f126, 0f3FB8AA3B;
	ex2.approx.f32 	%f128, %f127;
	fma.rn.f32 	%f129, %f125, %f128, %f123;
	ld.shared.v2.f32 	{%f130, %f131}, [_ZZ15_softmax_kernelILi512EEvPfiPiiiiE12temp_storage+64];
	setp.gt.f32 	%p21, %f122, %f130;
	selp.f32 	%f132, %f122, %f130, %p21;
	selp.f32 	%f133, %f129, %f131, %p21;
	selp.f32 	%f134, %f130, %f122, %p21;
	selp.f32 	%f135, %f131, %f129, %p21;
	sub.f32 	%f136, %f134, %f132;
	mul.f32 	%f137, %f136, 0f3FB8AA3B;
	ex2.approx.f32 	%f138, %f137;
	fma.rn.f32 	%f139, %f135, %f138, %f133;
	ld.shared.v2.f32 	{%f140, %f141}, [_ZZ15_softmax_kernelILi512EEvPfiPiiiiE12temp_storage+72];
	setp.gt.f32 	%p22, %f132, %f140;
	selp.f32 	%f142, %f132, %f140, %p22;
	selp.f32 	%f143, %f139, %f141, %p22;
	selp.f32 	%f144, %f140, %f132, %p22;
	selp.f32 	%f145, %f141, %f139, %p22;
	sub.f32 	%f146, %f144, %f142;
	mul.f32 	%f147, %f146, 0f3FB8AA3B;
	ex2.approx.f32 	%f148, %f147;
	fma.rn.f32 	%f149, %f145, %f148, %f143;
	ld.shared.v2.f32 	{%f150, %f151}, [_ZZ15_softmax_kernelILi512EEvPfiPiiiiE12temp_storage+80];
	setp.gt.f32 	%p23, %f142, %f150;
	selp.f32 	%f152, %f149, %f151, %p23;
	selp.f32 	%f153, %f142, %f150, %p23;
	selp.f32 	%f154, %f151, %f149, %p23;
	selp.f32 	%f155, %f150, %f142, %p23;
	sub.f32 	%f156, %f155, %f153;
	mul.f32 	%f157, %f156, 0f3FB8AA3B;
	ex2.approx.f32 	%f158, %f157;
	fma.rn.f32 	%f159, %f154, %f158, %f152;
	ld.shared.v2.f32 	{%f160, %f161}, [_ZZ15_softmax_kernelILi512EEvPfiPiiiiE12temp_storage+88];
	setp.gt.f32 	%p24, %f153, %f160;
	selp.f32 	%f162, %f159, %f161, %p24;
	selp.f32 	%f163, %f153, %f160, %p24;
	selp.f32 	%f164, %f161, %f159, %p24;
	selp.f32 	%f165, %f160, %f153, %p24;
	sub.f32 	%f166, %f165, %f163;
	mul.f32 	%f167, %f166, 0f3FB8AA3B;
	ex2.approx.f32 	%f168, %f167;
	fma.rn.f32 	%f169, %f164, %f168, %f162;
	ld.shared.v2.f32 	{%f170, %f171}, [_ZZ15_softmax_kernelILi512EEvPfiPiiiiE12temp_storage+96];
	setp.gt.f32 	%p25, %f163, %f170;
	selp.f32 	%f172, %f169, %f171, %p25;
	selp.f32 	%f173, %f163, %f170, %p25;
	selp.f32 	%f174, %f171, %f169, %p25;
	selp.f32 	%f175, %f170, %f163, %p25;
	sub.f32 	%f176, %f175, %f173;
	mul.f32 	%f177, %f176, 0f3FB8AA3B;
	ex2.approx.f32 	%f178, %f177;
	fma.rn.f32 	%f179, %f174, %f178, %f172;
	ld.shared.v2.f32 	{%f180, %f181}, [_ZZ15_softmax_kernelILi512EEvPfiPiiiiE12temp_storage+104];
	setp.gt.f32 	%p26, %f173, %f180;
	selp.f32 	%f182, %f179, %f181, %p26;
	selp.f32 	%f183, %f173, %f180, %p26;
	selp.f32 	%f184, %f181, %f179, %p26;
	selp.f32 	%f185, %f180, %f173, %p26;
	sub.f32 	%f186, %f185, %f183;
	mul.f32 	%f187, %f186, 0f3FB8AA3B;
	ex2.approx.f32 	%f188, %f187;
	fma.rn.f32 	%f189, %f184, %f188, %f182;
	ld.shared.v2.f32 	{%f190, %f191}, [_ZZ15_softmax_kernelILi512EEvPfiPiiiiE12temp_storage+112];
	setp.gt.f32 	%p27, %f183, %f190;
	selp.f32 	%f192, %f189, %f191, %p27;
	selp.f32 	%f193, %f183, %f190, %p27;
	selp.f32 	%f194, %f191, %f189, %p27;
	selp.f32 	%f195, %f190, %f183, %p27;
	sub.f32 	%f196, %f195, %f193;
	mul.f32 	%f197, %f196, 0f3FB8AA3B;
	ex2.approx.f32 	%f198, %f197;
	fma.rn.f32 	%f199, %f194, %f198, %f192;
	ld.shared.v2.f32 	{%f200, %f201}, [_ZZ15_softmax_kernelILi512EEvPfiPiiiiE12temp_storage+120];
	setp.gt.f32 	%p28, %f193, %f200;
	selp.f32 	%f202, %f199, %f201, %p28;
	selp.f32 	%f203, %f193, %f200, %p28;
	selp.f32 	%f204, %f201, %f199, %p28;
	selp.f32 	%f205, %f200, %f193, %p28;
	sub.f32 	%f206, %f205, %f203;
	mul.f32 	%f207, %f206, 0f3FB8AA3B;
	ex2.approx.f32 	%f208, %f207;
	fma.rn.f32 	%f209, %f204, %f208, %f202;
	ld.shared.v2.f32 	{%f210, %f211}, [_ZZ15_softmax_kernelILi512EEvPfiPiiiiE12temp_storage+128];
	setp.gt.f32 	%p29, %f203, %f210;
	selp.f32 	%f212, %f209, %f211, %p29;
	selp.f32 	%f213, %f203, %f210, %p29;
	selp.f32 	%f214, %f211, %f209, %p29;
	selp.f32 	%f215, %f210, %f203, %p29;
	sub.f32 	%f216, %f215, %f213;
	mul.f32 	%f217, %f216, 0f3FB8AA3B;
	ex2.approx.f32 	%f218, %f217;
	fma.rn.f32 	%f219, %f214, %f218, %f212;
	ld.shared.v2.f32 	{%f220, %f221}, [_ZZ15_softmax_kernelILi512EEvPfiPiiiiE12temp_storage+136];
	setp.gt.f32 	%p30, %f213, %f220;
	selp.f32 	%f222, %f219, %f221, %p30;
	selp.f32 	%f223, %f213, %f220, %p30;
	selp.f32 	%f224, %f221, %f219, %p30;
	selp.f32 	%f225, %f220, %f213, %p30;
	sub.f32 	%f226, %f225, %f223;
	mul.f32 	%f227, %f226, 0f3FB8AA3B;
	ex2.approx.f32 	%f228, %f227;
	fma.rn.f32 	%f229, %f224, %f228, %f222;
	st.shared.v2.f32 	[_ZZ15_softmax_kernelILi512EEvPfiPiiiiE8md_total], {%f223, %f229};
$L__BB1_16:
	setp.ge.s32 	%p31, %r84, %r1;
	bar.sync 	0;
	@%p31 bra 	$L__BB1_19;
	ld.shared.v2.f32 	{%f28, %f230}, [_ZZ15_softmax_kernelILi512EEvPfiPiiiiE8md_total];
	mov.u32 	%r18, %ntid.x;
	mov.f32 	%f231, 0f3F800000;
	div.approx.f32 	%f27, %f231, %f230;
$L__BB1_18:
	mad.lo.s32 	%r82, %r84, %r21, %r2;
	mul.wide.s32 	%rd9, %r82, 4;
	add.s64 	%rd10, %rd1, %rd9;
	ld.global.f32 	%f232, [%rd10];
	sub.f32 	%f233, %f232, %f28;
	mul.f32 	%f234, %f233, 0f3FB8AA3B;
	ex2.approx.f32 	%f235, %f234;
	mul.f32 	%f236, %f27, %f235;
	st.global.f32 	[%rd10], %f236;
	add.s32 	%r84, %r84, %r18;
	setp.lt.s32 	%p32, %r84, %r1;
	@%p32 bra 	$L__BB1_18;
$L__BB1_19:
	ret;

}
	// .globl	_Z15_softmax_kernelILi256EEvPfiPiiii
.visible .entry _Z15_softmax_kernelILi256EEvPfiPiiii(
	.param .u64 .ptr .align 1 _Z15_softmax_kernelILi256EEvPfiPiiii_param_0,
	.param .u32 _Z15_softmax_kernelILi256EEvPfiPiiii_param_1,
	.param .u64 .ptr .align 1 _Z15_softmax_kernelILi256EEvPfiPiiii_param_2,
	.param .u32 _Z15_softmax_kernelILi256EEvPfiPiiii_param_3,
	.param .u32 _Z15_softmax_kernelILi256EEvPfiPiiii_param_4,
	.param .u32 _Z15_softmax_kernelILi256EEvPfiPiiii_param_5
)
.maxntid 256
{
	.reg .pred 	%p<25>;
	.reg .b32 	%r<85>;
	.reg .b32 	%f<171>;
	.reg .b64 	%rd<11>;
	// demoted variable
	.shared .align 8 .b8 _ZZ15_softmax_kernelILi256EEvPfiPiiiiE12temp_storage[80];
	// demoted variable
	.shared .align 8 .b8 _ZZ15_softmax_kernelILi256EEvPfiPiiiiE8md_total[8];
	ld.param.u64 	%rd2, [_Z15_softmax_kernelILi256EEvPfiPiiii_param_0];
	ld.param.u64 	%rd3, [_Z15_softmax_kernelILi256EEvPfiPiiii_param_2];
	ld.param.u32 	%r22, [_Z15_softmax_kernelILi256EEvPfiPiiii_param_3];
	ld.param.u32 	%r21, [_Z15_softmax_kernelILi256EEvPfiPiiii_param_5];
	cvta.to.global.u64 	%rd1, %rd2;
	cvta.to.global.u64 	%rd4, %rd3;
	mul.wide.s32 	%rd5, %r22, 4;
	add.s64 	%rd6, %rd4, %rd5;
	ld.global.u32 	%r1, [%rd6];
	mov.u32 	%r23, %ctaid.x;
	rem.u32 	%r24, %r23, %r21;
	sub.s32 	%r25, %r23, %r24;
	mad.lo.s32 	%r2, %r25, %r1, %r24;
	mov.u32 	%r84, %tid.x;
	setp.ge.s32 	%p1, %r84, %r1;
	mov.f32 	%f162, 0fFF7FFFFF;
	mov.f32 	%f159, 0f00000000;
	@%p1 bra 	$L__BB2_3;
	mov.f32 	%f159, 0f00000000;
	mov.f32 	%f157, 0fFF7FFFFF;
	mov.u32 	%r4, %ntid.x;
	mov.u32 	%r83, %r84;
$L__BB2_2:
	mad.lo.s32 	%r26, %r83, %r21, %r2;
	mul.wide.s32 	%rd7, %r26, 4;
	add.s64 	%rd8, %rd1, %rd7;
	ld.global.f32 	%f33, [%rd8];
	setp.gt.f32 	%p2, %f157, %f33;
	selp.f32 	%f34, %f159, 0f3F800000, %p2;
	selp.f32 	%f162, %f157, %f33, %p2;
	selp.f32 	%f35, 0f3F800000, %f159, %p2;
	selp.f32 	%f36, %f33, %f157, %p2;
	sub.f32 	%f37, %f36, %f162;
	mul.f32 	%f38, %f37, 0f3FB8AA3B;
	ex2.approx.f32 	%f39, %f38;
	fma.rn.f32 	%f159, %f39, %f35, %f34;
	add.s32 	%r83, %r83, %r4;
	setp.lt.s32 	%p3, %r83, %r1;
	mov.f32 	%f157, %f162;
	@%p3 bra 	$L__BB2_2;
$L__BB2_3:
	// begin inline asm
	mov.u32 %r27, %laneid;
	// end inline asm
	mov.b32 	%r29, %f162;
	mov.b32 	%r35, 1;
	mov.b32 	%r36, 31;
	mov.b32 	%r37, -1;
	// begin inline asm
	shfl.sync.down.b32 %r28, %r29, %r35, %r36, %r37;
	// end inline asm
	mov.b32 	%r34, %f159;
	// begin inline asm
	shfl.sync.down.b32 %r33, %r34, %r35, %r36, %r37;
	// end inline asm
	setp.gt.s32 	%p4, %r27, 30;
	@%p4 bra 	$L__BB2_5;
	mov.b32 	%f40, %r33;
	mov.b32 	%f41, %r28;
	setp.gt.f32 	%p5, %f162, %f41;
	selp.f32 	%f7, %f162, %f41, %p5;
	selp.f32 	%f42, %f159, %f40, %p5;
	selp.f32 	%f43, %f41, %f162, %p5;
	selp.f32 	%f44, %f40, %f159, %p5;
	sub.f32 	%f45, %f43, %f7;
	mul.f32 	%f46, %f45, 0f3FB8AA3B;
	ex2.approx.f32 	%f47, %f46;
	fma.rn.f32 	%f159, %f44, %f47, %f42;
	mov.f32 	%f162, %f7;
$L__BB2_5:
	mov.b32 	%r39, %f162;
	mov.b32 	%r45, 2;
	mov.b32 	%r46, 31;
	mov.b32 	%r47, -1;
	// begin inline asm
	shfl.sync.down.b32 %r38, %r39, %r45, %r46, %r47;
	// end inline asm
	mov.b32 	%r44, %f159;
	// begin inline asm
	shfl.sync.down.b32 %r43, %r44, %r45, %r46, %r47;
	// end inline asm
	setp.gt.s32 	%p6, %r27, 29;
	@%p6 bra 	$L__BB2_7;
	mov.b32 	%f48, %r43;
	mov.b32 	%f49, %r38;
	setp.gt.f32 	%p7, %f162, %f49;
	selp.f32 	%f11, %f162, %f49, %p7;
	selp.f32 	%f50, %f159, %f48, %p7;
	selp.f32 	%f51, %f49, %f162, %p7;
	selp.f32 	%f52, %f48, %f159, %p7;
	sub.f32 	%f53, %f51, %f11;
	mul.f32 	%f54, %f53, 0f3FB8AA3B;
	ex2.approx.f32 	%f55, %f54;
	fma.rn.f32 	%f159, %f52, %f55, %f50;
	mov.f32 	%f162, %f11;
$L__BB2_7:
	mov.b32 	%r49, %f162;
	mov.b32 	%r55, 4;
	mov.b32 	%r56, 31;
	mov.b32 	%r57, -1;
	// begin inline asm
	shfl.sync.down.b32 %r48, %r49, %r55, %r56, %r57;
	// end inline asm
	mov.b32 	%r54, %f159;
	// begin inline asm
	shfl.sync.down.b32 %r53, %r54, %r55, %r56, %r57;
	// end inline asm
	setp.gt.s32 	%p8, %r27, 27;
	@%p8 bra 	$L__BB2_9;
	mov.b32 	%f56, %r53;
	mov.b32 	%f57, %r48;
	setp.gt.f32 	%p9, %f162, %f57;
	selp.f32 	%f15, %f162, %f57, %p9;
	selp.f32 	%f58, %f159, %f56, %p9;
	selp.f32 	%f59, %f57, %f162, %p9;
	selp.f32 	%f60, %f56, %f159, %p9;
	sub.f32 	%f61, %f59, %f15;
	mul.f32 	%f62, %f61, 0f3FB8AA3B;
	ex2.approx.f32 	%f63, %f62;
	fma.rn.f32 	%f159, %f60, %f63, %f58;
	mov.f32 	%f162, %f15;
$L__BB2_9:
	mov.b32 	%r59, %f162;
	mov.b32 	%r65, 8;
	mov.b32 	%r66, 31;
	mov.b32 	%r67, -1;
	// begin inline asm
	shfl.sync.down.b32 %r58, %r59, %r65, %r66, %r67;
	// end inline asm
	mov.b32 	%r64, %f159;
	// begin inline asm
	shfl.sync.down.b32 %r63, %r64, %r65, %r66, %r67;
	// end inline asm
	setp.gt.s32 	%p10, %r27, 23;
	@%p10 bra 	$L__BB2_11;
	mov.b32 	%f64, %r63;
	mov.b32 	%f65, %r58;
	setp.gt.f32 	%p11, %f162, %f65;
	selp.f32 	%f19, %f162, %f65, %p11;
	selp.f32 	%f66, %f159, %f64, %p11;
	selp.f32 	%f67, %f65, %f162, %p11;
	selp.f32 	%f68, %f64, %f159, %p11;
	sub.f32 	%f69, %f67, %f19;
	mul.f32 	%f70, %f69, 0f3FB8AA3B;
	ex2.approx.f32 	%f71, %f70;
	fma.rn.f32 	%f159, %f68, %f71, %f66;
	mov.f32 	%f162, %f19;
$L__BB2_11:
	mov.b32 	%r69, %f162;
	mov.b32 	%r75, 16;
	mov.b32 	%r76, 31;
	mov.b32 	%r77, -1;
	// begin inline asm
	shfl.sync.down.b32 %r68, %r69, %r75, %r76, %r77;
	// end inline asm
	mov.b32 	%r74, %f159;
	// begin inline asm
	shfl.sync.down.b32 %r73, %r74, %r75, %r76, %r77;
	// end inline asm
	setp.gt.s32 	%p12, %r27, 15;
	@%p12 bra 	$L__BB2_14;
	mov.b32 	%f72, %r73;
	mov.b32 	%f73, %r68;
	setp.gt.f32 	%p13, %f162, %f73;
	selp.f32 	%f23, %f162, %f73, %p13;
	selp.f32 	%f74, %f159, %f72, %p13;
	selp.f32 	%f75, %f73, %f162, %p13;
	selp.f32 	%f76, %f72, %f159, %p13;
	sub.f32 	%f77, %f75, %f23;
	mul.f32 	%f78, %f77, 0f3FB8AA3B;
	ex2.approx.f32 	%f79, %f78;
	fma.rn.f32 	%f159, %f76, %f79, %f74;
	setp.ne.s32 	%p14, %r27, 0;
	mov.f32 	%f162, %f23;
	@%p14 bra 	$L__BB2_14;
	shr.u32 	%r78, %r84, 2;
	and.b32  	%r79, %r78, 248;
	mov.u32 	%r80, _ZZ15_softmax_kernelILi256EEvPfiPiiiiE12temp_storage;
	add.s32 	%r81, %r80, %r79;
	st.shared.v2.f32 	[%r81+8], {%f23, %f159};
$L__BB2_14:
	bar.sync 	0;
	setp.ne.s32 	%p15, %r84, 0;
	@%p15 bra 	$L__BB2_16;
	ld.shared.v2.f32 	{%f80, %f81}, [_ZZ15_softmax_kernelILi256EEvPfiPiiiiE12temp_storage+16];
	setp.gt.f32 	%p16, %f162, %f80;
	selp.f32 	%f82, %f162, %f80, %p16;
	selp.f32 	%f83, %f159, %f81, %p16;
	selp.f32 	%f84, %f80, %f162, %p16;
	selp.f32 	%f85, %f81, %f159, %p16;
	sub.f32 	%f86, %f84, %f82;
	mul.f32 	%f87, %f86, 0f3FB8AA3B;
	ex2.approx.f32 	%f88, %f87;
	fma.rn.f32 	%f89, %f85, %f88, %f83;
	ld.shared.v2.f32 	{%f90, %f91}, [_ZZ15_softmax_kernelILi256EEvPfiPiiiiE12temp_storage+24];
	setp.gt.f32 	%p17, %f82, %f90;
	selp.f32 	%f92, %f82, %f90, %p17;
	selp.f32 	%f93, %f89, %f91, %p17;
	selp.f32 	%f94, %f90, %f82, %p17;
	selp.f32 	%f95, %f91, %f89, %p17;
	sub.f32 	%f96, %f94, %f92;
	mul.f32 	%f97, %f96, 0f3FB8AA3B;
	ex2.approx.f32 	%f98, %f97;
	fma.rn.f32 	%f99, %f95, %f98, %f93;
	ld.shared.v2.f32 	{%f100, %f101}, [_ZZ15_softmax_kernelILi256EEvPfiPiiiiE12temp_storage+32];
	setp.gt.f32 	%p18, %f92, %f100;
	selp.f32 	%f102, %f92, %f100, %p18;
	selp.f32 	%f103, %f99, %f101, %p18;
	selp.f32 	%f104, %f100, %f92, %p18;
	selp.f32 	%f105, %f101, %f99, %p18;
	sub.f32 	%f106, %f104, %f102;
	mul.f32 	%f107, %f106, 0f3FB8AA3B;
	ex2.approx.f32 	%f108, %f107;
	fma.rn.f32 	%f109, %f105, %f108, %f103;
	ld.shared.v2.f32 	{%f110, %f111}, [_ZZ15_softmax_kernelILi256EEvPfiPiiiiE12temp_storage+40];
	setp.gt.f32 	%p19, %f102, %f110;
	selp.f32 	%f112, %f109, %f111, %p19;
	selp.f32 	%f113, %f102, %f110, %p19;
	selp.f32 	%f114, %f111, %f109, %p19;
	selp.f32 	%f115, %f110, %f102, %p19;
	sub.f32 	%f116, %f115, %f113;
	mul.f32 	%f117, %f116, 0f3FB8AA3B;
	ex2.approx.f32 	%f118, %f117;
	fma.rn.f32 	%f119, %f114, %f118, %f112;
	ld.shared.v2.f32 	{%f120, %f121}, [_ZZ15_softmax_kernelILi256EEvPfiPiiiiE12temp_storage+48];
	setp.gt.f32 	%p20, %f113, %f120;
	selp.f32 	%f122, %f119, %f121, %p20;
	selp.f32 	%f123, %f113, %f120, %p20;
	selp.f32 	%f124, %f121, %f119, %p20;
	selp.f32 	%f125, %f120, %f113, %p20;
	sub.f32 	%f126, %f125, %f123;
	mul.f32 	%f127, %f126, 0f3FB8AA3B;
	ex2.approx.f32 	%f128, %f127;
	fma.rn.f32 	%f129, %f124, %f128, %f122;
	ld.shared.v2.f32 	{%f130, %f131}, [_ZZ15_softmax_kernelILi256EEvPfiPiiiiE12temp_storage+56];
	setp.gt.f32 	%p21, %f123, %f130;
	selp.f32 	%f132, %f129, %f131, %p21;
	selp.f32 	%f133, %f123, %f130, %p21;
	selp.f32 	%f134, %f131, %f129, %p21;
	selp.f32 	%f135, %f130, %f123, %p21;
	sub.f32 	%f136, %f135, %f133;
	mul.f32 	%f137, %f136, 0f3FB8AA3B;
	ex2.approx.f32 	%f138, %f137;
	fma.rn.f32 	%f139, %f134, %f138, %f132;
	ld.shared.v2.f32 	{%f140, %f141}, [_ZZ15_softmax_kernelILi256EEvPfiPiiiiE12temp_storage+64];
	setp.gt.f32 	%p22, %f133, %f140;
	selp.f32 	%f142, %f139, %f141, %p22;
	selp.f32 	%f143, %f133, %f140, %p22;
	selp.f32 	%f144, %f141, %f139, %p22;
	selp.f32 	%f145, %f140, %f133, %p22;
	sub.f32 	%f146, %f145, %f143;
	mul.f32 	%f147, %f146, 0f3FB8AA3B;
	ex2.approx.f32 	%f148, %f147;
	fma.rn.f32 	%f149, %f144, %f148, %f142;
	st.shared.v2.f32 	[_ZZ15_softmax_kernelILi256EEvPfiPiiiiE8md_total], {%f143, %f149};
$L__BB2_16:
	setp.ge.s32 	%p23, %r84, %r1;
	bar.sync 	0;
	@%p23 bra 	$L__BB2_19;
	ld.shared.v2.f32 	{%f28, %f150}, [_ZZ15_softmax_kernelILi256EEvPfiPiiiiE8md_total];
	mov.u32 	%r18, %ntid.x;
	mov.f32 	%f151, 0f3F800000;
	div.approx.f32 	%f27, %f151, %f150;
$L__BB2_18:
	mad.lo.s32 	%r82, %r84, %r21, %r2;
	mul.wide.s32 	%rd9, %r82, 4;
	add.s64 	%rd10, %rd1, %rd9;
	ld.global.f32 	%f152, [%rd10];
	sub.f32 	%f153, %f152, %f28;
	mul.f32 	%f154, %f153, 0f3FB8AA3B;
	ex2.approx.f32 	%f155, %f154;
	mul.f32 	%f156, %f27, %f155;
	st.global.f32 	[%rd10], %f156;
	add.s32 	%r84, %r84, %r18;
	setp.lt.s32 	%p24, %r84, %r1;
	@%p24 bra 	$L__BB2_18;
$L__BB2_19:
	ret;

}
	// .globl	_Z15_softmax_kernelILi128EEvPfiPiiii
.visible .entry _Z15_softmax_kernelILi128EEvPfiPiiii(
	.param .u64 .ptr .align 1 _Z15_softmax_kernelILi128EEvPfiPiiii_param_0,
	.param .u32 _Z15_softmax_kernelILi128EEvPfiPiiii_param_1,
	.param .u64 .ptr .align 1 _Z15_softmax_kernelILi128EEvPfiPiiii_param_2,
	.param .u32 _Z15_softmax_kernelILi128EEvPfiPiiii_param_3,
	.param .u32 _Z15_softmax_kernelILi128EEvPfiPiiii_param_4,
	.param .u32 _Z15_softmax_kernelILi128EEvPfiPiiii_param_5
)
.maxntid 128
{
	.reg .pred 	%p<21>;
	.reg .b32 	%r<85>;
	.reg .b32 	%f<131>;
	.reg .b64 	%rd<11>;
	// demoted variable
	.shared .align 8 .b8 _ZZ15_softmax_kernelILi128EEvPfiPiiiiE12temp_storage[48];
	// demoted variable
	.shared .align 8 .b8 _ZZ15_softmax_kernelILi128EEvPfiPiiiiE8md_total[8];
	ld.param.u64 	%rd2, [_Z15_softmax_kernelILi128EEvPfiPiiii_param_0];
	ld.param.u64 	%rd3, [_Z15_softmax_kernelILi128EEvPfiPiiii_param_2];
	ld.param.u32 	%r22, [_Z15_softmax_kernelILi128EEvPfiPiiii_param_3];
	ld.param.u32 	%r21, [_Z15_softmax_kernelILi128EEvPfiPiiii_param_5];
	cvta.to.global.u64 	%rd1, %rd2;
	cvta.to.global.u64 	%rd4, %rd3;
	mul.wide.s32 	%rd5, %r22, 4;
	add.s64 	%rd6, %rd4, %rd5;
	ld.global.u32 	%r1, [%rd6];
	mov.u32 	%r23, %ctaid.x;
	rem.u32 	%r24, %r23, %r21;
	sub.s32 	%r25, %r23, %r24;
	mad.lo.s32 	%r2, %r25, %r1, %r24;
	mov.u32 	%r84, %tid.x;
	setp.ge.s32 	%p1, %r84, %r1;
	mov.f32 	%f122, 0fFF7FFFFF;
	mov.f32 	%f119, 0f00000000;
	@%p1 bra 	$L__BB3_3;
	mov.f32 	%f119, 0f00000000;
	mov.f32 	%f117, 0fFF7FFFFF;
	mov.u32 	%r4, %ntid.x;
	mov.u32 	%r83, %r84;
$L__BB3_2:
	mad.lo.s32 	%r26, %r83, %r21, %r2;
	mul.wide.s32 	%rd7, %r26, 4;
	add.s64 	%rd8, %rd1, %rd7;
	ld.global.f32 	%f33, [%rd8];
	setp.gt.f32 	%p2, %f117, %f33;
	selp.f32 	%f34, %f119, 0f3F800000, %p2;
	selp.f32 	%f122, %f117, %f33, %p2;
	selp.f32 	%f35, 0f3F800000, %f119, %p2;
	selp.f32 	%f36, %f33, %f117, %p2;
	sub.f32 	%f37, %f36, %f122;
	mul.f32 	%f38, %f37, 0f3FB8AA3B;
	ex2.approx.f32 	%f39, %f38;
	fma.rn.f32 	%f119, %f39, %f35, %f34;
	add.s32 	%r83, %r83, %r4;
	setp.lt.s32 	%p3, %r83, %r1;
	mov.f32 	%f117, %f122;
	@%p3 bra 	$L__BB3_2;
$L__BB3_3:
	// begin inline asm
	mov.u32 %r27, %laneid;
	// end inline asm
	mov.b32 	%r29, %f122;
	mov.b32 	%r35, 1;
	mov.b32 	%r36, 31;
	mov.b32 	%r37, -1;
	// begin inline asm
	shfl.sync.down.b32 %r28, %r29, %r35, %r36, %r37;
	// end inline asm
	mov.b32 	%r34, %f119;
	// begin inline asm
	shfl.sync.down.b32 %r33, %r34, %r35, %r36, %r37;
	// end inline asm
	setp.gt.s32 	%p4, %r27, 30;
	@%p4 bra 	$L__BB3_5;
	mov.b32 	%f40, %r33;
	mov.b32 	%f41, %r28;
	setp.gt.f32 	%p5, %f122, %f41;
	selp.f32 	%f7, %f122, %f41, %p5;
	selp.f32 	%f42, %f119, %f40, %p5;
	selp.f32 	%f43, %f41, %f122, %p5;
	selp.f32 	%f44, %f40, %f119, %p5;
	sub.f32 	%f45, %f43, %f7;
	mul.f32 	%f46, %f45, 0f3FB8AA3B;
	ex2.approx.f32 	%f47, %f46;
	fma.rn.f32 	%f119, %f44, %f47, %f42;
	mov.f32 	%f122, %f7;
$L__BB3_5:
	mov.b32 	%r39, %f122;
	mov.b32 	%r45, 2;
	mov.b32 	%r46, 31;
	mov.b32 	%r47, -1;
	// begin inline asm
	shfl.sync.down.b32 %r38, %r39, %r45, %r46, %r47;
	// end inline asm
	mov.b32 	%r44, %f119;
	// begin inline asm
	shfl.sync.down.b32 %r43, %r44, %r45, %r46, %r47;
	// end inline asm
	setp.gt.s32 	%p6, %r27, 29;
	@%p6 bra 	$L__BB3_7;
	mov.b32 	%f48, %r43;
	mov.b32 	%f49, %r38;
	setp.gt.f32 	%p7, %f122, %f49;
	selp.f32 	%f11, %f122, %f49, %p7;
	selp.f32 	%f50, %f119, %f48, %p7;
	selp.f32 	%f51, %f49, %f122, %p7;
	selp.f32 	%f52, %f48, %f119, %p7;
	sub.f32 	%f53, %f51, %f11;
	mul.f32 	%f54, %f53, 0f3FB8AA3B;
	ex2.approx.f32 	%f55, %f54;
	fma.rn.f32 	%f119, %f52, %f55, %f50;
	mov.f32 	%f122, %f11;
$L__BB3_7:
	mov.b32 	%r49, %f122;
	mov.b32 	%r55, 4;
	mov.b32 	%r56, 31;
	mov.b32 	%r57, -1;
	// begin inline asm
	shfl.sync.down.b32 %r48, %r49, %r55, %r56, %r57;
	// end inline asm
	mov.b32 	%r54, %f119;
	// begin inline asm
	shfl.sync.down.b32 %r53, %r54, %r55, %r56, %r57;
	// end inline asm
	setp.gt.s32 	%p8, %r27, 27;
	@%p8 bra 	$L__BB3_9;
	mov.b32 	%f56, %r53;
	mov.b32 	%f57, %r48;
	setp.gt.f32 	%p9, %f122, %f57;
	selp.f32 	%f15, %f122, %f57, %p9;
	selp.f32 	%f58, %f119, %f56, %p9;
	selp.f32 	%f59, %f57, %f122, %p9;
	selp.f32 	%f60, %f56, %f119, %p9;
	sub.f32 	%f61, %f59, %f15;
	mul.f32 	%f62, %f61, 0f3FB8AA3B;
	ex2.approx.f32 	%f63, %f62;
	fma.rn.f32 	%f119, %f60, %f63, %f58;
	mov.f32 	%f122, %f15;
$L__BB3_9:
	mov.b32 	%r59, %f122;
	mov.b32 	%r65, 8;
	mov.b32 	%r66, 31;
	mov.b32 	%r67, -1;
	// begin inline asm
	shfl.sync.down.b32 %r58, %r59, %r65, %r66, %r67;
	// end inline asm
	mov.b32 	%r64, %f119;
	// begin inline asm
	shfl.sync.down.b32 %r63, %r64, %r65, %r66, %r67;
	// end inline asm
	setp.gt.s32 	%p10, %r27, 23;
	@%p10 bra 	$L__BB3_11;
	mov.b32 	%f64, %r63;
	mov.b32 	%f65, %r58;
	setp.gt.f32 	%p11, %f122, %f65;
	selp.f32 	%f19, %f122, %f65, %p11;
	selp.f32 	%f66, %f119, %f64, %p11;
	selp.f32 	%f67, %f65, %f122, %p11;
	selp.f32 	%f68, %f64, %f119, %p11;
	sub.f32 	%f69, %f67, %f19;
	mul.f32 	%f70, %f69, 0f3FB8AA3B;
	ex2.approx.f32 	%f71, %f70;
	fma.rn.f32 	%f119, %f68, %f71, %f66;
	mov.f32 	%f122, %f19;
$L__BB3_11:
	mov.b32 	%r69, %f122;
	mov.b32 	%r75, 16;
	mov.b32 	%r76, 31;
	mov.b32 	%r77, -1;
	// begin inline asm
	shfl.sync.down.b32 %r68, %r69, %r75, %r76, %r77;
	// end inline asm
	mov.b32 	%r74, %f119;
	// begin inline asm
	shfl.sync.down.b32 %r73, %r74, %r75, %r76, %r77;
	// end inline asm
	setp.gt.s32 	%p12, %r27, 15;
	@%p12 bra 	$L__BB3_14;
	mov.b32 	%f72, %r73;
	mov.b32 	%f73, %r68;
	setp.gt.f32 	%p13, %f122, %f73;
	selp.f32 	%f23, %f122, %f73, %p13;
	selp.f32 	%f74, %f119, %f72, %p13;
	selp.f32 	%f75, %f73, %f122, %p13;
	selp.f32 	%f76, %f72, %f119, %p13;
	sub.f32 	%f77, %f75, %f23;
	mul.f32 	%f78, %f77, 0f3FB8AA3B;
	ex2.approx.f32 	%f79, %f78;
	fma.rn.f32 	%f119, %f76, %f79, %f74;
	setp.ne.s32 	%p14, %r27, 0;
	mov.f32 	%f122, %f23;
	@%p14 bra 	$L__BB3_14;
	shr.u32 	%r78, %r84, 2;
	and.b32  	%r79, %r78, 248;
	mov.u32 	%r80, _ZZ15_softmax_kernelILi128EEvPfiPiiiiE12temp_storage;
	add.s32 	%r81, %r80, %r79;
	st.shared.v2.f32 	[%r81+8], {%f23, %f119};
$L__BB3_14:
	bar.sync 	0;
	setp.ne.s32 	%p15, %r84, 0;
	@%p15 bra 	$L__BB3_16;
	ld.shared.v2.f32 	{%f80, %f81}, [_ZZ15_softmax_kernelILi128EEvPfiPiiiiE12temp_storage+16];
	setp.gt.f32 	%p16, %f122, %f80;
	selp.f32 	%f82, %f122, %f80, %p16;
	selp.f32 	%f83, %f119, %f81, %p16;
	selp.f32 	%f84, %f80, %f122, %p16;
	selp.f32 	%f85, %f81, %f119, %p16;
	sub.f32 	%f86, %f84, %f82;
	mul.f32 	%f87, %f86, 0f3FB8AA3B;
	ex2.approx.f32 	%f88, %f87;
	fma.rn.f32 	%f89, %f85, %f88, %f83;
	ld.shared.v2.f32 	{%f90, %f91}, [_ZZ15_softmax_kernelILi128EEvPfiPiiiiE12temp_storage+24];
	setp.gt.f32 	%p17, %f82, %f90;
	selp.f32 	%f92, %f89, %f91, %p17;
	selp.f32 	%f93, %f82, %f90, %p17;
	selp.f32 	%f94, %f91, %f89, %p17;
	selp.f32 	%f95, %f90, %f82, %p17;
	sub.f32 	%f96, %f95, %f93;
	mul.f32 	%f97, %f96, 0f3FB8AA3B;
	ex2.approx.f32 	%f98, %f97;
	fma.rn.f32 	%f99, %f94, %f98, %f92;
	ld.shared.v2.f32 	{%f100, %f101}, [_ZZ15_softmax_kernelILi128EEvPfiPiiiiE12temp_storage+32];
	setp.gt.f32 	%p18, %f93, %f100;
	selp.f32 	%f102, %f99, %f101, %p18;
	selp.f32 	%f103, %f93, %f100, %p18;
	selp.f32 	%f104, %f101, %f99, %p18;
	selp.f32 	%f105, %f100, %f93, %p18;
	sub.f32 	%f106, %f105, %f103;
	mul.f32 	%f107, %f106, 0f3FB8AA3B;
	ex2.approx.f32 	%f108, %f107;
	fma.rn.f32 	%f109, %f104, %f108, %f102;
	st.shared.v2.f32 	[_ZZ15_softmax_kernelILi128EEvPfiPiiiiE8md_total], {%f103, %f109};
$L__BB3_16:
	setp.ge.s32 	%p19, %r84, %r1;
	bar.sync 	0;
	@%p19 bra 	$L__BB3_19;
	ld.shared.v2.f32 	{%f28, %f110}, [_ZZ15_softmax_kernelILi128EEvPfiPiiiiE8md_total];
	mov.u32 	%r18, %ntid.x;
	mov.f32 	%f111, 0f3F800000;
	div.approx.f32 	%f27, %f111, %f110;
$L__BB3_18:
	mad.lo.s32 	%r82, %r84, %r21, %r2;
	mul.wide.s32 	%rd9, %r82, 4;
	add.s64 	%rd10, %rd1, %rd9;
	ld.global.f32 	%f112, [%rd10];
	sub.f32 	%f113, %f112, %f28;
	mul.f32 	%f114, %f113, 0f3FB8AA3B;
	ex2.approx.f32 	%f115, %f114;
	mul.f32 	%f116, %f27, %f115;
	st.global.f32 	[%rd10], %f116;
	add.s32 	%r84, %r84, %r18;
	setp.lt.s32 	%p20, %r84, %r1;
	@%p20 bra 	$L__BB3_18;
$L__BB3_19:
	ret;

}
	// .globl	_Z15_softmax_kernelILi64EEvPfiPiiii
.visible .entry _Z15_softmax_kernelILi64EEvPfiPiiii(
	.param .u64 .ptr .align 1 _Z15_softmax_kernelILi64EEvPfiPiiii_param_0,
	.param .u32 _Z15_softmax_kernelILi64EEvPfiPiiii_param_1,
	.param .u64 .ptr .align 1 _Z15_softmax_kernelILi64EEvPfiPiiii_param_2,
	.param .u32 _Z15_softmax_kernelILi64EEvPfiPiiii_param_3,
	.param .u32 _Z15_softmax_kernelILi64EEvPfiPiiii_param_4,
	.param .u32 _Z15_softmax_kernelILi64EEvPfiPiiii_param_5
)
.maxntid 64
{
	.reg .pred 	%p<19>;
	.reg .b32 	%r<85>;
	.reg .b32 	%f<111>;
	.reg .b64 	%rd<11>;
	// demoted variable
	.shared .align 8 .b8 _ZZ15_softmax_kernelILi64EEvPfiPiiiiE12temp_storage[32];
	// demoted variable
	.shared .align 8 .b8 _ZZ15_softmax_kernelILi64EEvPfiPiiiiE8md_total[8];
	ld.param.u64 	%rd2, [_Z15_softmax_kernelILi64EEvPfiPiiii_param_0];
	ld.param.u64 	%rd3, [_Z15_softmax_kernelILi64EEvPfiPiiii_param_2];
	ld.param.u32 	%r22, [_Z15_softmax_kernelILi64EEvPfiPiiii_param_3];
	ld.param.u32 	%r21, [_Z15_softmax_kernelILi64EEvPfiPiiii_param_5];
	cvta.to.global.u64 	%rd1, %rd2;
	cvta.to.global.u64 	%rd4, %rd3;
	mul.wide.s32 	%rd5, %r22, 4;
	add.s64 	%rd6, %rd4, %rd5;
	ld.global.u32 	%r1, [%rd6];
	mov.u32 	%r23, %ctaid.x;
	rem.u32 	%r24, %r23, %r21;
	sub.s32 	%r25, %r23, %r24;
	mad.lo.s32 	%r2, %r25, %r1, %r24;
	mov.u32 	%r84, %tid.x;
	setp.ge.s32 	%p1, %r84, %r1;
	mov.f32 	%f102, 0fFF7FFFFF;
	mov.f32 	%f99, 0f00000000;
	@%p1 bra 	$L__BB4_3;
	mov.f32 	%f99, 0f00000000;
	mov.f32 	%f97, 0fFF7FFFFF;
	mov.u32 	%r4, %ntid.x;
	mov.u32 	%r83, %r84;
$L__BB4_2:
	mad.lo.s32 	%r26, %r83, %r21, %r2;
	mul.wide.s32 	%rd7, %r26, 4;
	add.s64 	%rd8, %rd1, %rd7;
	ld.global.f32 	%f33, [%rd8];
	setp.gt.f32 	%p2, %f97, %f33;
	selp.f32 	%f34, %f99, 0f3F800000, %p2;
	selp.f32 	%f102, %f97, %f33, %p2;
	selp.f32 	%f35, 0f3F800000, %f99, %p2;
	selp.f32 	%f36, %f33, %f97, %p2;
	sub.f32 	%f37, %f36, %f102;
	mul.f32 	%f38, %f37, 0f3FB8AA3B;
	ex2.approx.f32 	%f39, %f38;
	fma.rn.f32 	%f99, %f39, %f35, %f34;
	add.s32 	%r83, %r83, %r4;
	setp.lt.s32 	%p3, %r83, %r1;
	mov.f32 	%f97, %f102;
	@%p3 bra 	$L__BB4_2;
$L__BB4_3:
	// begin inline asm
	mov.u32 %r27, %laneid;
	// end inline asm
	mov.b32 	%r29, %f102;
	mov.b32 	%r35, 1;
	mov.b32 	%r36, 31;
	mov.b32 	%r37, -1;
	// begin inline asm
	shfl.sync.down.b32 %r28, %r29, %r35, %r36, %r37;
	// end inline asm
	mov.b32 	%r34, %f99;
	// begin inline asm
	shfl.sync.down.b32 %r33, %r34, %r35, %r36, %r37;
	// end inline asm
	setp.gt.s32 	%p4, %r27, 30;
	@%p4 bra 	$L__BB4_5;
	mov.b32 	%f40, %r33;
	mov.b32 	%f41, %r28;
	setp.gt.f32 	%p5, %f102, %f41;
	selp.f32 	%f7, %f102, %f41, %p5;
	selp.f32 	%f42, %f99, %f40, %p5;
	selp.f32 	%f43, %f41, %f102, %p5;
	selp.f32 	%f44, %f40, %f99, %p5;
	sub.f32 	%f45, %f43, %f7;
	mul.f32 	%f46, %f45, 0f3FB8AA3B;
	ex2.approx.f32 	%f47, %f46;
	fma.rn.f32 	%f99, %f44, %f47, %f42;
	mov.f32 	%f102, %f7;
$L__BB4_5:
	mov.b32 	%r39, %f102;
	mov.b32 	%r45, 2;
	mov.b32 	%r46, 31;
	mov.b32 	%r47, -1;
	// begin inline asm
	shfl.sync.down.b32 %r38, %r39, %r45, %r46, %r47;
	// end inline asm
	mov.b32 	%r44, %f99;
	// begin inline asm
	shfl.sync.down.b32 %r43, %r44, %r45, %r46, %r47;
	// end inline asm
	setp.gt.s32 	%p6, %r27, 29;
	@%p6 bra 	$L__BB4_7;
	mov.b32 	%f48, %r43;
	mov.b32 	%f49, %r38;
	setp.gt.f32 	%p7, %f102, %f49;
	selp.f32 	%f11, %f102, %f49, %p7;
	selp.f32 	%f50, %f99, %f48, %p7;
	selp.f32 	%f51, %f49, %f102, %p7;
	selp.f32 	%f52, %f48, %f99, %p7;
	sub.f32 	%f53, %f51, %f11;
	mul.f32 	%f54, %f53, 0f3FB8AA3B;
	ex2.approx.f32 	%f55, %f54;
	fma.rn.f32 	%f99, %f52, %f55, %f50;
	mov.f32 	%f102, %f11;
$L__BB4_7:
	mov.b32 	%r49, %f102;
	mov.b32 	%r55, 4;
	mov.b32 	%r56, 31;
	mov.b32 	%r57, -1;
	// begin inline asm
	shfl.sync.down.b32 %r48, %r49, %r55, %r56, %r57;
	// end inline asm
	mov.b32 	%r54, %f99;
	// begin inline asm
	shfl.sync.down.b32 %r53, %r54, %r55, %r56, %r57;
	// end inline asm
	setp.gt.s32 	%p8, %r27, 27;
	@%p8 bra 	$L__BB4_9;
	mov.b32 	%f56, %r53;
	mov.b32 	%f57, %r48;
	setp.gt.f32 	%p9, %f102, %f57;
	selp.f32 	%f15, %f102, %f57, %p9;
	selp.f32 	%f58, %f99, %f56, %p9;
	selp.f32 	%f59, %f57, %f102, %p9;
	selp.f32 	%f60, %f56, %f99, %p9;
	sub.f32 	%f61, %f59, %f15;
	mul.f32 	%f62, %f61, 0f3FB8AA3B;
	ex2.approx.f32 	%f63, %f62;
	fma.rn.f32 	%f99, %f60, %f63, %f58;
	mov.f32 	%f102, %f15;
$L__BB4_9:
	mov.b32 	%r59, %f102;
	mov.b32 	%r65, 8;
	mov.b32 	%r66, 31;
	mov.b32 	%r67, -1;
	// begin inline asm
	shfl.sync.down.b32 %r58, %r59, %r65, %r66, %r67;
	// end inline asm
	mov.b32 	%r64, %f99;
	// begin inline asm
	shfl.sync.down.b32 %r63, %r64, %r65, %r66, %r67;
	// end inline asm
	setp.gt.s32 	%p10, %r27, 23;
	@%p10 bra 	$L__BB4_11;
	mov.b32 	%f64, %r63;
	mov.b32 	%f65, %r58;
	setp.gt.f32 	%p11, %f102, %f65;
	selp.f32 	%f19, %f102, %f65, %p11;
	selp.f32 	%f66, %f99, %f64, %p11;
	selp.f32 	%f67, %f65, %f102, %p11;
	selp.f32 	%f68, %f64, %f99, %p11;
	sub.f32 	%f69, %f67, %f19;
	mul.f32 	%f70, %f69, 0f3FB8AA3B;
	ex2.approx.f32 	%f71, %f70;
	fma.rn.f32 	%f99, %f68, %f71, %f66;
	mov.f32 	%f102, %f19;
$L__BB4_11:
	mov.b32 	%r69, %f102;
	mov.b32 	%r75, 16;
	mov.b32 	%r76, 31;
	mov.b32 	%r77, -1;
	// begin inline asm
	shfl.sync.down.b32 %r68, %r69, %r75, %r76, %r77;
	// end inline asm
	mov.b32 	%r74, %f99;
	// begin inline asm
	shfl.sync.down.b32 %r73, %r74, %r75, %r76, %r77;
	// end inline asm
	setp.gt.s32 	%p12, %r27, 15;
	@%p12 bra 	$L__BB4_14;
	mov.b32 	%f72, %r73;
	mov.b32 	%f73, %r68;
	setp.gt.f32 	%p13, %f102, %f73;
	selp.f32 	%f23, %f102, %f73, %p13;
	selp.f32 	%f74, %f99, %f72, %p13;
	selp.f32 	%f75, %f73, %f102, %p13;
	selp.f32 	%f76, %f72, %f99, %p13;
	sub.f32 	%f77, %f75, %f23;
	mul.f32 	%f78, %f77, 0f3FB8AA3B;
	ex2.approx.f32 	%f79, %f78;
	fma.rn.f32 	%f99, %f76, %f79, %f74;
	setp.ne.s32 	%p14, %r27, 0;
	mov.f32 	%f102, %f23;
	@%p14 bra 	$L__BB4_14;
	shr.u32 	%r78, %r84, 2;
	and.b32  	%r79, %r78, 248;
	mov.u32 	%r80, _ZZ15_softmax_kernelILi64EEvPfiPiiiiE12temp_storage;
	add.s32 	%r81, %r80, %r79;
	st.shared.v2.f32 	[%r81+8], {%f23, %f99};
$L__BB4_14:
	bar.sync 	0;
	setp.ne.s32 	%p15, %r84, 0;
	@%p15 bra 	$L__BB4_16;
	ld.shared.v2.f32 	{%f80, %f81}, [_ZZ15_softmax_kernelILi64EEvPfiPiiiiE12temp_storage+16];
	setp.gt.f32 	%p16, %f102, %f80;
	selp.f32 	%f82, %f99, %f81, %p16;
	selp.f32 	%f83, %f102, %f80, %p16;
	selp.f32 	%f84, %f81, %f99, %p16;
	selp.f32 	%f85, %f80, %f102, %p16;
	sub.f32 	%f86, %f85, %f83;
	mul.f32 	%f87, %f86, 0f3FB8AA3B;
	ex2.approx.f32 	%f88, %f87;
	fma.rn.f32 	%f89, %f84, %f88, %f82;
	st.shared.v2.f32 	[_ZZ15_softmax_kernelILi64EEvPfiPiiiiE8md_total], {%f83, %f89};
$L__BB4_16:
	setp.ge.s32 	%p17, %r84, %r1;
	bar.sync 	0;
	@%p17 bra 	$L__BB4_19;
	ld.shared.v2.f32 	{%f28, %f90}, [_ZZ15_softmax_kernelILi64EEvPfiPiiiiE8md_total];
	mov.u32 	%r18, %ntid.x;
	mov.f32 	%f91, 0f3F800000;
	div.approx.f32 	%f27, %f91, %f90;
$L__BB4_18:
	mad.lo.s32 	%r82, %r84, %r21, %r2;
	mul.wide.s32 	%rd9, %r82, 4;
	add.s64 	%rd10, %rd1, %rd9;
	ld.global.f32 	%f92, [%rd10];
	sub.f32 	%f93, %f92, %f28;
	mul.f32 	%f94, %f93, 0f3FB8AA3B;
	ex2.approx.f32 	%f95, %f94;
	mul.f32 	%f96, %f27, %f95;
	st.global.f32 	[%rd10], %f96;
	add.s32 	%r84, %r84, %r18;
	setp.lt.s32 	%p18, %r84, %r1;
	@%p18 bra 	$L__BB4_18;
$L__BB4_19:
	ret;

}
	// .globl	_Z15_softmax_kernelILi32EEvPfiPiiii
.visible .entry _Z15_softmax_kernelILi32EEvPfiPiiii(
	.param .u64 .ptr .align 1 _Z15_softmax_kernelILi32EEvPfiPiiii_param_0,
	.param .u32 _Z15_softmax_kernelILi32EEvPfiPiiii_param_1,
	.param .u64 .ptr .align 1 _Z15_softmax_kernelILi32EEvPfiPiiii_param_2,
	.param .u32 _Z15_softmax_kernelILi32EEvPfiPiiii_param_3,
	.param .u32 _Z15_softmax_kernelILi32EEvPfiPiiii_param_4,
	.param .u32 _Z15_softmax_kernelILi32EEvPfiPiiii_param_5
)
.maxntid 32
{
	.reg .pred 	%p<17>;
	.reg .b32 	%r<81>;
	.reg .b32 	%f<101>;
	.reg .b64 	%rd<11>;
	// demoted variable
	.shared .align 8 .b8 _ZZ15_softmax_kernelILi32EEvPfiPiiiiE8md_total[8];
	ld.param.u64 	%rd2, [_Z15_softmax_kernelILi32EEvPfiPiiii_param_0];
	ld.param.u64 	%rd3, [_Z15_softmax_kernelILi32EEvPfiPiiii_param_2];
	ld.param.u32 	%r22, [_Z15_softmax_kernelILi32EEvPfiPiiii_param_3];
	ld.param.u32 	%r21, [_Z15_softmax_kernelILi32EEvPfiPiiii_param_5];
	cvta.to.global.u64 	%rd1, %rd2;
	cvta.to.global.u64 	%rd4, %rd3;
	mul.wide.s32 	%rd5, %r22, 4;
	add.s64 	%rd6, %rd4, %rd5;
	ld.global.u32 	%r1, [%rd6];
	mov.u32 	%r23, %ctaid.x;
	rem.u32 	%r24, %r23, %r21;
	sub.s32 	%r25, %r23, %r24;
	mad.lo.s32 	%r2, %r25, %r1, %r24;
	mov.u32 	%r80, %tid.x;
	setp.ge.s32 	%p1, %r80, %r1;
	mov.f32 	%f92, 0fFF7FFFFF;
	mov.f32 	%f89, 0f00000000;
	@%p1 bra 	$L__BB5_3;
	mov.f32 	%f89, 0f00000000;
	mov.f32 	%f87, 0fFF7FFFFF;
	mov.u32 	%r4, %ntid.x;
	mov.u32 	%r79, %r80;
$L__BB5_2:
	mad.lo.s32 	%r26, %r79, %r21, %r2;
	mul.wide.s32 	%rd7, %r26, 4;
	add.s64 	%rd8, %rd1, %rd7;
	ld.global.f32 	%f33, [%rd8];
	setp.gt.f32 	%p2, %f87, %f33;
	selp.f32 	%f34, %f89, 0f3F800000, %p2;
	selp.f32 	%f92, %f87, %f33, %p2;
	selp.f32 	%f35, 0f3F800000, %f89, %p2;
	selp.f32 	%f36, %f33, %f87, %p2;
	sub.f32 	%f37, %f36, %f92;
	mul.f32 	%f38, %f37, 0f3FB8AA3B;
	ex2.approx.f32 	%f39, %f38;
	fma.rn.f32 	%f89, %f39, %f35, %f34;
	add.s32 	%r79, %r79, %r4;
	setp.lt.s32 	%p3, %r79, %r1;
	mov.f32 	%f87, %f92;
	@%p3 bra 	$L__BB5_2;
$L__BB5_3:
	// begin inline asm
	mov.u32 %r27, %laneid;
	// end inline asm
	mov.b32 	%r29, %f92;
	mov.b32 	%r35, 1;
	mov.b32 	%r36, 31;
	mov.b32 	%r37, -1;
	// begin inline asm
	shfl.sync.down.b32 %r28, %r29, %r35, %r36, %r37;
	// end inline asm
	mov.b32 	%r34, %f89;
	// begin inline asm
	shfl.sync.down.b32 %r33, %r34, %r35, %r36, %r37;
	// end inline asm
	setp.gt.s32 	%p4, %r27, 30;
	@%p4 bra 	$L__BB5_5;
	mov.b32 	%f40, %r33;
	mov.b32 	%f41, %r28;
	setp.gt.f32 	%p5, %f92, %f41;
	selp.f32 	%f7, %f92, %f41, %p5;
	selp.f32 	%f42, %f89, %f40, %p5;
	selp.f32 	%f43, %f41, %f92, %p5;
	selp.f32 	%f44, %f40, %f89, %p5;
	sub.f32 	%f45, %f43, %f7;
	mul.f32 	%f46, %f45, 0f3FB8AA3B;
	ex2.approx.f32 	%f47, %f46;
	fma.rn.f32 	%f89, %f44, %f47, %f42;
	mov.f32 	%f92, %f7;
$L__BB5_5:
	mov.b32 	%r39, %f92;
	mov.b32 	%r45, 2;
	mov.b32 	%r46, 31;
	mov.b32 	%r47, -1;
	// begin inline asm
	shfl.sync.down.b32 %r38, %r39, %r45, %r46, %r47;
	// end inline asm
	mov.b32 	%r44, %f89;
	// begin inline asm
	shfl.sync.down.b32 %r43, %r44, %r45, %r46, %r47;
	// end inline asm
	setp.gt.s32 	%p6, %r27, 29;
	@%p6 bra 	$L__BB5_7;
	mov.b32 	%f48, %r43;
	mov.b32 	%f49, %r38;
	setp.gt.f32 	%p7, %f92, %f49;
	selp.f32 	%f11, %f92, %f49, %p7;
	selp.f32 	%f50, %f89, %f48, %p7;
	selp.f32 	%f51, %f49, %f92, %p7;
	selp.f32 	%f52, %f48, %f89, %p7;
	sub.f32 	%f53, %f51, %f11;
	mul.f32 	%f54, %f53, 0f3FB8AA3B;
	ex2.approx.f32 	%f55, %f54;
	fma.rn.f32 	%f89, %f52, %f55, %f50;
	mov.f32 	%f92, %f11;
$L__BB5_7:
	mov.b32 	%r49, %f92;
	mov.b32 	%r55, 4;
	mov.b32 	%r56, 31;
	mov.b32 	%r57, -1;
	// begin inline asm
	shfl.sync.down.b32 %r48, %r49, %r55, %r56, %r57;
	// end inline asm
	mov.b32 	%r54, %f89;
	// begin inline asm
	shfl.sync.down.b32 %r53, %r54, %r55, %r56, %r57;
	// end inline asm
	setp.gt.s32 	%p8, %r27, 27;
	@%p8 bra 	$L__BB5_9;
	mov.b32 	%f56, %r53;
	mov.b32 	%f57, %r48;
	setp.gt.f32 	%p9, %f92, %f57;
	selp.f32 	%f15, %f92, %f57, %p9;
	selp.f32 	%f58, %f89, %f56, %p9;
	selp.f32 	%f59, %f57, %f92, %p9;
	selp.f32 	%f60, %f56, %f89, %p9;
	sub.f32 	%f61, %f59, %f15;
	mul.f32 	%f62, %f61, 0f3FB8AA3B;
	ex2.approx.f32 	%f63, %f62;
	fma.rn.f32 	%f89, %f60, %f63, %f58;
	mov.f32 	%f92, %f15;
$L__BB5_9:
	mov.b32 	%r59, %f92;
	mov.b32 	%r65, 8;
	mov.b32 	%r66, 31;
	mov.b32 	%r67, -1;
	// begin inline asm
	shfl.sync.down.b32 %r58, %r59, %r65, %r66, %r67;
	// end inline asm
	mov.b32 	%r64, %f89;
	// begin inline asm
	shfl.sync.down.b32 %r63, %r64, %r65, %r66, %r67;
	// end inline asm
	setp.gt.s32 	%p10, %r27, 23;
	@%p10 bra 	$L__BB5_11;
	mov.b32 	%f64, %r63;
	mov.b32 	%f65, %r58;
	setp.gt.f32 	%p11, %f92, %f65;
	selp.f32 	%f19, %f92, %f65, %p11;
	selp.f32 	%f66, %f89, %f64, %p11;
	selp.f32 	%f67, %f65, %f92, %p11;
	selp.f32 	%f68, %f64, %f89, %p11;
	sub.f32 	%f69, %f67, %f19;
	mul.f32 	%f70, %f69, 0f3FB8AA3B;
	ex2.approx.f32 	%f71, %f70;
	fma.rn.f32 	%f89, %f68, %f71, %f66;
	mov.f32 	%f92, %f19;
$L__BB5_11:
	mov.b32 	%r69, %f92;
	mov.b32 	%r75, 16;
	mov.b32 	%r76, 31;
	mov.b32 	%r77, -1;
	// begin inline asm
	shfl.sync.down.b32 %r68, %r69, %r75, %r76, %r77;
	// end inline asm
	mov.b32 	%r74, %f89;
	// begin inline asm
	shfl.sync.down.b32 %r73, %r74, %r75, %r76, %r77;
	// end inline asm
	setp.gt.s32 	%p12, %r27, 15;
	@%p12 bra 	$L__BB5_13;
	mov.b32 	%f72, %r73;
	mov.b32 	%f73, %r68;
	setp.gt.f32 	%p13, %f92, %f73;
	selp.f32 	%f74, %f89, %f72, %p13;
	selp.f32 	%f23, %f92, %f73, %p13;
	selp.f32 	%f75, %f72, %f89, %p13;
	selp.f32 	%f76, %f73, %f92, %p13;
	sub.f32 	%f77, %f76, %f23;
	mul.f32 	%f78, %f77, 0f3FB8AA3B;
	ex2.approx.f32 	%f79, %f78;
	fma.rn.f32 	%f89, %f75, %f79, %f74;
	mov.f32 	%f92, %f23;
$L__BB5_13:
	bar.sync 	0;
	setp.ne.s32 	%p14, %r80, 0;
	@%p14 bra 	$L__BB5_15;
	st.shared.v2.f32 	[_ZZ15_softmax_kernelILi32EEvPfiPiiiiE8md_total], {%f92, %f89};
$L__BB5_15:
	setp.ge.s32 	%p15, %r80, %r1;
	bar.sync 	0;
	@%p15 bra 	$L__BB5_18;
	ld.shared.v2.f32 	{%f28, %f80}, [_ZZ15_softmax_kernelILi32EEvPfiPiiiiE8md_total];
	mov.u32 	%r18, %ntid.x;
	mov.f32 	%f81, 0f3F800000;
	div.approx.f32 	%f27, %f81, %f80;
$L__BB5_17:
	mad.lo.s32 	%r78, %r80, %r21, %r2;
	mul.wide.s32 	%rd9, %r78, 4;
	add.s64 	%rd10, %rd1, %rd9;
	ld.global.f32 	%f82, [%rd10];
	sub.f32 	%f83, %f82, %f28;
	mul.f32 	%f84, %f83, 0f3FB8AA3B;
	ex2.approx.f32 	%f85, %f84;
	mul.f32 	%f86, %f27, %f85;
	st.global.f32 	[%rd10], %f86;
	add.s32 	%r80, %r80, %r18;
	setp.lt.s32 	%p16, %r80, %r1;
	@%p16 bra 	$L__BB5_17;
$L__BB5_18:
	ret;

}


// ===== COMPILED SASS (sm_100) =====

	.target	sm_100

	.elftype	@"ET_EXEC"


//--------------------- .note.nv.tkinfo           --------------------------
	.section	.note.nv.tkinfo,"",@"SHT_NOTE"
	.sectionflags	@"SHF_NOTE_NV_TKINFO"
	.tkinfo
        /*0018*/ 	.word	0x00000002
        /*0030*/ 	.string	""
        /*0030*/ 	.string	"ptxas"
        /*0030*/ 	.string	"Cuda compilation tools, release 13.0, V13.0.88"
        /*0030*/ 	.string	"Build cuda_13.0.r13.0/compiler.36424714_0"
        /*0030*/ 	.string	"-arch sm_100 -m 64 "



//--------------------- .note.nv.cuinfo           --------------------------
	.section	.note.nv.cuinfo,"",@"SHT_NOTE"
	.sectionflags	@"SHF_NOTE_NV_CUINFO"
        /*0018*/ 	.short	0x0002
        /*001a*/ 	.short	0x0064
        /*001c*/ 	.short	0x0082
	.zero		2


//--------------------- .nv.info                  --------------------------
	.section	.nv.info,"",@"SHT_CUDA_INFO"
	.align	4


	//----- nvinfo : EIATTR_REGCOUNT
	.align		4
        /*0000*/ 	.byte	0x04, 0x2f
        /*0002*/ 	.short	(.L_29 - .L_28)
	.align		4
.L_28:
        /*0004*/ 	.word	index@(_Z15_softmax_kernelILi1024EEvPfiPiiii)
        /*0008*/ 	.word	0x0000001c


	//----- nvinfo : EIATTR_FRAME_SIZE
	.align		4
.L_29:
        /*000c*/ 	.byte	0x04, 0x11
        /*000e*/ 	.short	(.L_31 - .L_30)
	.align		4
.L_30:
        /*0010*/ 	.word	index@(_Z15_softmax_kernelILi1024EEvPfiPiiii)
        /*0014*/ 	.word	0x00000000


	//----- nvinfo : EIATTR_REGCOUNT
	.align		4
.L_31:
        /*0018*/ 	.byte	0x04, 0x2f
        /*001a*/ 	.short	(.L_33 - .L_32)
	.align		4
.L_32:
        /*001c*/ 	.word	index@(_Z15_softmax_kernelILi512EEvPfiPiiii)
        /*0020*/ 	.word	0x0000001c


	//----- nvinfo : EIATTR_FRAME_SIZE
	.align		4
.L_33:
        /*0024*/ 	.byte	0x04, 0x11
        /*0026*/ 	.short	(.L_35 - .L_34)
	.align		4
.L_34:
        /*0028*/ 	.word	index@(_Z15_softmax_kernelILi512EEvPfiPiiii)
        /*002c*/ 	.word	0x00000000


	//----- nvinfo : EIATTR_REGCOUNT
	.align		4
.L_35:
        /*0030*/ 	.byte	0x04, 0x2f
        /*0032*/ 	.short	(.L_37 - .L_36)
	.align		4
.L_36:
        /*0034*/ 	.word	index@(_Z15_softmax_kernelILi256EEvPfiPiiii)
        /*0038*/ 	.word	0x0000001a


	//----- nvinfo : EIATTR_FRAME_SIZE
	.align		4
.L_37:
        /*003c*/ 	.byte	0x04, 0x11
        /*003e*/ 	.short	(.L_39 - .L_38)
	.align		4
.L_38:
        /*0040*/ 	.word	index@(_Z15_softmax_kernelILi256EEvPfiPiiii)
        /*0044*/ 	.word	0x00000000


	//----- nvinfo : EIATTR_REGCOUNT
	.align		4
.L_39:
        /*0048*/ 	.byte	0x04, 0x2f
        /*004a*/ 	.short	(.L_41 - .L_40)
	.align		4
.L_40:
        /*004c*/ 	.word	index@(_Z15_softmax_kernelILi128EEvPfiPiiii)
        /*0050*/ 	.word	0x00000014


	//----- nvinfo : EIATTR_FRAME_SIZE
	.align		4
.L_41:
        /*0054*/ 	.byte	0x04, 0x11
        /*0056*/ 	.short	(.L_43 - .L_42)
	.align		4
.L_42:
        /*0058*/ 	.word	index@(_Z15_softmax_kernelILi128EEvPfiPiiii)
        /*005c*/ 	.word	0x00000000


	//----- nvinfo : EIATTR_REGCOUNT
	.align		4
.L_43:
        /*0060*/ 	.byte	0x04, 0x2f
        /*0062*/ 	.short	(.L_45 - .L_44)
	.align		4
.L_44:
        /*0064*/ 	.word	index@(_Z15_softmax_kernelILi64EEvPfiPiiii)
        /*0068*/ 	.word	0x00000012


	//----- nvinfo : EIATTR_FRAME_SIZE
	.align		4
.L_45:
        /*006c*/ 	.byte	0x04, 0x11
        /*006e*/ 	.short	(.L_47 - .L_46)
	.align		4
.L_46:
        /*0070*/ 	.word	index@(_Z15_softmax_kernelILi64EEvPfiPiiii)
        /*0074*/ 	.word	0x00000000


	//----- nvinfo : EIATTR_REGCOUNT
	.align		4
.L_47:
        /*0078*/ 	.byte	0x04, 0x2f
        /*007a*/ 	.short	(.L_49 - .L_48)
	.align		4
.L_48:
        /*007c*/ 	.word	index@(_Z15_softmax_kernelILi32EEvPfiPiiii)
        /*0080*/ 	.word	0x00000012


	//----- nvinfo : EIATTR_FRAME_SIZE
	.align		4
.L_49:
        /*0084*/ 	.byte	0x04, 0x11
        /*0086*/ 	.short	(.L_51 - .L_50)
	.align		4
.L_50:
        /*0088*/ 	.word	index@(_Z15_softmax_kernelILi32EEvPfiPiiii)
        /*008c*/ 	.word	0x00000000


	//----- nvinfo : EIATTR_MIN_STACK_SIZE
	.align		4
.L_51:
        /*0090*/ 	.byte	0x04, 0x12
        /*0092*/ 	.short	(.L_53 - .L_52)
	.align		4
.L_52:
        /*0094*/ 	.word	index@(_Z15_softmax_kernelILi32EEvPfiPiiii)
        /*0098*/ 	.word	0x00000000


	//----- nvinfo : EIATTR_MIN_STACK_SIZE
	.align		4
.L_53:
        /*009c*/ 	.byte	0x04, 0x12
        /*009e*/ 	.short	(.L_55 - .L_54)
	.align		4
.L_54:
        /*00a0*/ 	.word	index@(_Z15_softmax_kernelILi64EEvPfiPiiii)
        /*00a4*/ 	.word	0x00000000


	//----- nvinfo : EIATTR_MIN_STACK_SIZE
	.align		4
.L_55:
        /*00a8*/ 	.byte	0x04, 0x12
        /*00aa*/ 	.short	(.L_57 - .L_56)
	.align		4
.L_56:
        /*00ac*/ 	.word	index@(_Z15_softmax_kernelILi128EEvPfiPiiii)
        /*00b0*/ 	.word	0x00000000


	//----- nvinfo : EIATTR_MIN_STACK_SIZE
	.align		4
.L_57:
        /*00b4*/ 	.byte	0x04, 0x12
        /*00b6*/ 	.short	(.L_59 - .L_58)
	.align		4
.L_58:
        /*00b8*/ 	.word	index@(_Z15_softmax_kernelILi256EEvPfiPiiii)
        /*00bc*/ 	.word	0x00000000


	//----- nvinfo : EIATTR_MIN_STACK_SIZE
	.align		4
.L_59:
        /*00c0*/ 	.byte	0x04, 0x12
        /*00c2*/ 	.short	(.L_61 - .L_60)
	.align		4
.L_60:
        /*00c4*/ 	.word	index@(_Z15_softmax_kernelILi512EEvPfiPiiii)
        /*00c8*/ 	.word	0x00000000


	//----- nvinfo : EIATTR_MIN_STACK_SIZE
	.align		4
.L_61:
        /*00cc*/ 	.byte	0x04, 0x12
        /*00ce*/ 	.short	(.L_63 - .L_62)
	.align		4
.L_62:
        /*00d0*/ 	.word	index@(_Z15_softmax_kernelILi1024EEvPfiPiiii)
        /*00d4*/ 	.word	0x00000000
.L_63:


//--------------------- .nv.compat                --------------------------
	.section	.nv.compat,"",@"SHT_CUDA_COMPAT_INFO"
	.align	4
        /*0000*/ 	.byte	0x02, 0x09, 0x00, 0x00, 0x02, 0x02, 0x01, 0x00, 0x02, 0x05, 0x05, 0x00, 0x03, 0x07, 0x01, 0x01
        /*0010*/ 	.byte	0x02, 0x03, 0x00, 0x00, 0x02, 0x06, 0x01, 0x00, 0x04, 0x0b, 0x08, 0x00, 0x01, 0x00, 0x00, 0x00
        /*0020*/ 	.byte	0x00, 0x00, 0x00, 0x00


//--------------------- .nv.info._Z15_softmax_kernelILi32EEvPfiPiiii --------------------------
	.section	.nv.info._Z15_softmax_kernelILi32EEvPfiPiiii,"",@"SHT_CUDA_INFO"
	.sectionflags	@""
	.align	4


	//----- nvinfo : EIATTR_CUDA_API_VERSION
	.align		4
        /*0000*/ 	.byte	0x04, 0x37
        /*0002*/ 	.short	(.L_65 - .L_64)
.L_64:
        /*0004*/ 	.word	0x00000082


	//----- nvinfo : EIATTR_KPARAM_INFO
	.align		4
.L_65:
        /*0008*/ 	.byte	0x04, 0x17
        /*000a*/ 	.short	(.L_67 - .L_66)
.L_66:
        /*000c*/ 	.word	0x00000000
        /*0010*/ 	.short	0x0005
        /*0012*/ 	.short	0x0020
        /*0014*/ 	.byte	0x00, 0xf0, 0x11, 0x00


	//----- nvinfo : EIATTR_KPARAM_INFO
	.align		4
.L_67:
        /*0018*/ 	.byte	0x04, 0x17
        /*001a*/ 	.short	(.L_69 - .L_68)
.L_68:
        /*001c*/ 	.word	0x00000000
        /*0020*/ 	.short	0x0004
        /*0022*/ 	.short	0x001c
        /*0024*/ 	.byte	0x00, 0xf0, 0x11, 0x00


	//----- nvinfo : EIATTR_KPARAM_INFO
	.align		4
.L_69:
        /*0028*/ 	.byte	0x04, 0x17
        /*002a*/ 	.short	(.L_71 - .L_70)
.L_70:
        /*002c*/ 	.word	0x00000000
        /*0030*/ 	.short	0x0003
        /*0032*/ 	.short	0x0018
        /*0034*/ 	.byte	0x00, 0xf0, 0x11, 0x00


	//----- nvinfo : EIATTR_KPARAM_INFO
	.align		4
.L_71:
        /*0038*/ 	.byte	0x04, 0x17
        /*003a*/ 	.short	(.L_73 - .L_72)
.L_72:
        /*003c*/ 	.word	0x00000000
        /*0040*/ 	.short	0x0002
        /*0042*/ 	.short	0x0010
        /*0044*/ 	.byte	0x00, 0xf5, 0x21, 0x00


	//----- nvinfo : EIATTR_KPARAM_INFO
	.align		4
.L_73:
        /*0048*/ 	.byte	0x04, 0x17
        /*004a*/ 	.short	(.L_75 - .L_74)
.L_74:
        /*004c*/ 	.word	0x00000000
        /*0050*/ 	.short	0x0001
        /*0052*/ 	.short	0x0008
        /*0054*/ 	.byte	0x00, 0xf0, 0x11, 0x00


	//----- nvinfo : EIATTR_KPARAM_INFO
	.align		4
.L_75:
        /*0058*/ 	.byte	0x04, 0x17
        /*005a*/ 	.short	(.L_77 - .L_76)
.L_76:
        /*005c*/ 	.word	0x00000000
        /*0060*/ 	.short	0x0000
        /*0062*/ 	.short	0x0000
        /*0064*/ 	.byte	0x00, 0xf5, 0x21, 0x00


	//----- nvinfo : EIATTR_SPARSE_MMA_MASK
	.align		4
.L_77:
        /*0068*/ 	.byte	0x03, 0x50
        /*006a*/ 	.short	0x0000


	//----- nvinfo : EIATTR_MAXREG_COUNT
	.align		4
        /*006c*/ 	.byte	0x03, 0x1b
        /*006e*/ 	.short	0x00ff


	//----- nvinfo : EIATTR_NUM_BARRIERS
	.align		4
        /*0070*/ 	.byte	0x02, 0x4c
        /*0072*/ 	.byte	0x01
	.zero		1


	//----- nvinfo : EIATTR_MERCURY_ISA_VERSION
	.align		4
        /*0074*/ 	.byte	0x03, 0x5f
        /*0076*/ 	.short	0x0101


	//----- nvinfo : EIATTR_COOP_GROUP_MASK_REGIDS
	.align		4
        /*0078*/ 	.byte	0x04, 0x29
        /*007a*/ 	.short	(.L_79 - .L_78)


	//   ....[0]....
.L_78:
        /*007c*/ 	.word	0xffffffff


	//   ....[1]....
        /*0080*/ 	.word	0xffffffff


	//   ....[2]....
        /*0084*/ 	.word	0xffffffff


	//   ....[3]....
        /*0088*/ 	.word	0xffffffff


	//   ....[4]....
        /*008c*/ 	.word	0xffffffff


	//   ....[5]....
        /*0090*/ 	.word	0xffffffff


	//   ....[6]....
        /*0094*/ 	.word	0xffffffff


	//   ....[7]....
        /*0098*/ 	.word	0xffffffff


	//   ....[8]....
        /*009c*/ 	.word	0xffffffff


	//   ....[9]....
        /*00a0*/ 	.word	0xffffffff


	//----- nvinfo : EIATTR_COOP_GROUP_INSTR_OFFSETS
	.align		4
.L_79:
        /*00a4*/ 	.byte	0x04, 0x28
        /*00a6*/ 	.short	(.L_81 - .L_80)


	//   ....[0]....
.L_80:
        /*00a8*/ 	.word	0x00000400


	//   ....[1]....
        /*00ac*/ 	.word	0x00000410


	//   ....[2]....
        /*00b0*/ 	.word	0x00000580


	//   ....[3]....
        /*00b4*/ 	.word	0x000005b0


	//   ....[4]....
        /*00b8*/ 	.word	0x000006c0


	//   ....[5]....
        /*00bc*/ 	.word	0x000006e0


	//   ....[6]....
        /*00c0*/ 	.word	0x000007e0


	//   ....[7]....
        /*00c4*/ 	.word	0x00000800


	//   ....[8]....
        /*00c8*/ 	.word	0x00000900


	//   ....[9]....
        /*00cc*/ 	.word	0x00000920


	//----- nvinfo : EIATTR_VRC_CTA_INIT_COUNT
	.align		4
.L_81:
        /*00d0*/ 	.byte	0x02, 0x4a
	.zero		1
	.zero		1


	//----- nvinfo : EIATTR_EXIT_INSTR_OFFSETS
	.align		4
        /*00d4*/ 	.byte	0x04, 0x1c
        /*00d6*/ 	.short	(.L_83 - .L_82)


	//   ....[0]....
.L_82:
        /*00d8*/ 	.word	0x00000a50


	//   ....[1]....
        /*00dc*/ 	.word	0x00000c00


	//----- nvinfo : EIATTR_MAX_THREADS
	.align		4
.L_83:
        /*00e0*/ 	.byte	0x04, 0x05
        /*00e2*/ 	.short	(.L_85 - .L_84)
.L_84:
        /*00e4*/ 	.word	0x00000020
        /*00e8*/ 	.word	0x00000001
        /*00ec*/ 	.word	0x00000001


	//----- nvinfo : EIATTR_CRS_STACK_SIZE
	.align		4
.L_85:
        /*00f0*/ 	.byte	0x04, 0x1e
        /*00f2*/ 	.short	(.L_87 - .L_86)
.L_86:
        /*00f4*/ 	.word	0x00000000


	//----- nvinfo : EIATTR_CBANK_PARAM_SIZE
	.align		4
.L_87:
        /*00f8*/ 	.byte	0x03, 0x19
        /*00fa*/ 	.short	0x0024


	//----- nvinfo : EIATTR_PARAM_CBANK
	.align		4
        /*00fc*/ 	.byte	0x04, 0x0a
        /*00fe*/ 	.short	(.L_89 - .L_88)
	.align		4
.L_88:
        /*0100*/ 	.word	index@(.nv.constant0._Z15_softmax_kernelILi32EEvPfiPiiii)
        /*0104*/ 	.short	0x0380
        /*0106*/ 	.short	0x0024


	//----- nvinfo : EIATTR_SW_WAR
	.align		4
.L_89:
        /*0108*/ 	.byte	0x04, 0x36
        /*010a*/ 	.short	(.L_91 - .L_90)
.L_90:
        /*010c*/ 	.word	0x00000008
.L_91:


//--------------------- .nv.info._Z15_softmax_kernelILi64EEvPfiPiiii --------------------------
	.section	.nv.info._Z15_softmax_kernelILi64EEvPfiPiiii,"",@"SHT_CUDA_INFO"
	.sectionflags	@""
	.align	4


	//----- nvinfo : EIATTR_CUDA_API_VERSION
	.align		4
        /*0000*/ 	.byte	0x04, 0x37
        /*0002*/ 	.short	(.L_93 - .L_92)
.L_92:
        /*0004*/ 	.word	0x00000082


	//----- nvinfo : EIATTR_KPARAM_INFO
	.align		4
.L_93:
        /*0008*/ 	.byte	0x04, 0x17
        /*000a*/ 	.short	(.L_95 - .L_94)
.L_94:
        /*000c*/ 	.word	0x00000000
        /*0010*/ 	.short	0x0005
        /*0012*/ 	.short	0x0020
        /*0014*/ 	.byte	0x00, 0xf0, 0x11, 0x00


	//----- nvinfo : EIATTR_KPARAM_INFO
	.align		4
.L_95:
        /*0018*/ 	.byte	0x04, 0x17
        /*001a*/ 	.short	(.L_97 - .L_96)
.L_96:
        /*001c*/ 	.word	0x00000000
        /*0020*/ 	.short	0x0004
        /*0022*/ 	.short	0x001c
        /*0024*/ 	.byte	0x00, 0xf0, 0x11, 0x00


	//----- nvinfo : EIATTR_KPARAM_INFO
	.align		4
.L_97:
        /*0028*/ 	.byte	0x04, 0x17
        /*002a*/ 	.short	(.L_99 - .L_98)
.L_98:
        /*002c*/ 	.word	0x00000000
        /*0030*/ 	.short	0x0003
        /*0032*/ 	.short	0x0018
        /*0034*/ 	.byte	0x00, 0xf0, 0x11, 0x00


	//----- nvinfo : EIATTR_KPARAM_INFO
	.align		4
.L_99:
        /*0038*/ 	.byte	0x04, 0x17
        /*003a*/ 	.short	(.L_101 - .L_100)
.L_100:
        /*003c*/ 	.word	0x00000000
        /*0040*/ 	.short	0x0002
        /*0042*/ 	.short	0x0010
        /*0044*/ 	.byte	0x00, 0xf5, 0x21, 0x00


	//----- nvinfo : EIATTR_KPARAM_INFO
	.align		4
.L_101:
        /*0048*/ 	.byte	0x04, 0x17
        /*004a*/ 	.short	(.L_103 - .L_102)
.L_102:
        /*004c*/ 	.word	0x00000000
        /*0050*/ 	.short	0x0001
        /*0052*/ 	.short	0x0008
        /*0054*/ 	.byte	0x00, 0xf0, 0x11, 0x00


	//----- nvinfo : EIATTR_KPARAM_INFO
	.align		4
.L_103:
        /*0058*/ 	.byte	0x04, 0x17
        /*005a*/ 	.short	(.L_105 - .L_104)
.L_104:
        /*005c*/ 	.word	0x00000000
        /*0060*/ 	.short	0x0000
        /*0062*/ 	.short	0x0000
        /*0064*/ 	.byte	0x00, 0xf5, 0x21, 0x00


	//----- nvinfo : EIATTR_SPARSE_MMA_MASK
	.align		4
.L_105:
        /*0068*/ 	.byte	0x03, 0x50
        /*006a*/ 	.short	0x0000


	//----- nvinfo : EIATTR_MAXREG_COUNT
	.align		4
        /*006c*/ 	.byte	0x03, 0x1b
        /*006e*/ 	.short	0x00ff


	//----- nvinfo : EIATTR_NUM_BARRIERS
	.align		4
        /*0070*/ 	.byte	0x02, 0x4c
        /*0072*/ 	.byte	0x01
	.zero		1


	//----- nvinfo : EIATTR_MERCURY_ISA_VERSION
	.align		4
        /*0074*/ 	.byte	0x03, 0x5f
        /*0076*/ 	.short	0x0101


	//----- nvinfo : EIATTR_COOP_GROUP_MASK_REGIDS
	.align		4
        /*0078*/ 	.byte	0x04, 0x29
        /*007a*/ 	.short	(.L_107 - .L_106)


	//   ....[0]....
.L_106:
        /*007c*/ 	.word	0xffffffff


	//   ....[1]....
        /*0080*/ 	.word	0xffffffff


	//   ....[2]....
        /*0084*/ 	.word	0xffffffff


	//   ....[3]....
        /*0088*/ 	.word	0xffffffff


	//   ....[4]....
        /*008c*/ 	.word	0xffffffff


	//   ....[5]....
        /*0090*/ 	.word	0xffffffff


	//   ....[6]....
        /*0094*/ 	.word	0xffffffff


	//   ....[7]....
        /*0098*/ 	.word	0xffffffff


	//   ....[8]....
        /*009c*/ 	.word	0xffffffff


	//   ....[9]....
        /*00a0*/ 	.word	0xffffffff


	//----- nvinfo : EIATTR_COOP_GROUP_INSTR_OFFSETS
	.align		4
.L_107:
        /*00a4*/ 	.byte	0x04, 0x28
        /*00a6*/ 	.short	(.L_109 - .L_108)


	//   ....[0]....
.L_108:
        /*00a8*/ 	.word	0x00000400


	//   ....[1]....
        /*00ac*/ 	.word	0x00000420


	//   ....[2]....
        /*00b0*/ 	.word	0x00000540


	//   ....[3]....
        /*00b4*/ 	.word	0x00000570


	//   ....[4]....
        /*00b8*/ 	.word	0x00000690


	//   ....[5]....
        /*00bc*/ 	.word	0x000006b0


	//   ....[6]....
        /*00c0*/ 	.word	0x000007b0


	//   ....[7]....
        /*00c4*/ 	.word	0x000007d0


	//   ....[8]....
        /*00c8*/ 	.word	0x000008d0


	//   ....[9]....
        /*00cc*/ 	.word	0x000008f0


	//----- nvinfo : EIATTR_VRC_CTA_INIT_COUNT
	.align		4
.L_109:
        /*00d0*/ 	.byte	0x02, 0x4a
	.zero		1
	.zero		1


	//----- nvinfo : EIATTR_EXIT_INSTR_OFFSETS
	.align		4
        /*00d4*/ 	.byte	0x04, 0x1c
        /*00d6*/ 	.short	(.L_111 - .L_110)


	//   ....[0]....
.L_110:
        /*00d8*/ 	.word	0x00000bd0


	//   ....[1]....
        /*00dc*/ 	.word	0x00000d80


	//----- nvinfo : EIATTR_MAX_THREADS
	.align		4
.L_111:
        /*00e0*/ 	.byte	0x04, 0x05
        /*00e2*/ 	.short	(.L_113 - .L_112)
.L_112:
        /*00e4*/ 	.word	0x00000040
        /*00e8*/ 	.word	0x00000001
        /*00ec*/ 	.word	0x00000001


	//----- nvinfo : EIATTR_CRS_STACK_SIZE
	.align		4
.L_113:
        /*00f0*/ 	.byte	0x04, 0x1e
        /*00f2*/ 	.short	(.L_115 - .L_114)
.L_114:
        /*00f4*/ 	.word	0x00000000


	//----- nvinfo : EIATTR_CBANK_PARAM_SIZE
	.align		4
.L_115:
        /*00f8*/ 	.byte	0x03, 0x19
        /*00fa*/ 	.short	0x0024


	//----- nvinfo : EIATTR_PARAM_CBANK
	.align		4
        /*00fc*/ 	.byte	0x04, 0x0a
        /*00fe*/ 	.short	(.L_117 - .L_116)
	.align		4
.L_116:
        /*0100*/ 	.word	index@(.nv.constant0._Z15_softmax_kernelILi64EEvPfiPiiii)
        /*0104*/ 	.short	0x0380
        /*0106*/ 	.short	0x0024


	//----- nvinfo : EIATTR_SW_WAR
	.align		4
.L_117:
        /*0108*/ 	.byte	0x04, 0x36
        /*010a*/ 	.short	(.L_119 - .L_118)
.L_118:
        /*010c*/ 	.word	0x00000008
.L_119:


//--------------------- .nv.info._Z15_softmax_kernelILi128EEvPfiPiiii --------------------------
	.section	.nv.info._Z15_softmax_kernelILi128EEvPfiPiiii,"",@"SHT_CUDA_INFO"
	.sectionflags	@""
	.align	4


	//----- nvinfo : EIATTR_CUDA_API_VERSION
	.align		4
        /*0000*/ 	.byte	0x04, 0x37
        /*0002*/ 	.short	(.L_121 - .L_120)
.L_120:
        /*0004*/ 	.word	0x00000082


	//----- nvinfo : EIATTR_KPARAM_INFO
	.align		4
.L_121:
        /*0008*/ 	.byte	0x04, 0x17
        /*000a*/ 	.short	(.L_123 - .L_122)
.L_122:
        /*000c*/ 	.word	0x00000000
        /*0010*/ 	.short	0x0005
        /*0012*/ 	.short	0x0020
        /*0014*/ 	.byte	0x00, 0xf0, 0x11, 0x00


	//----- nvinfo : EIATTR_KPARAM_INFO
	.align		4
.L_123:
        /*0018*/ 	.byte	0x04, 0x17
        /*001a*/ 	.short	(.L_125 - .L_124)
.L_124:
        /*001c*/ 	.word	0x00000000
        /*0020*/ 	.short	0x0004
        /*0022*/ 	.short	0x001c
        /*0024*/ 	.byte	0x00, 0xf0, 0x11, 0x00


	//----- nvinfo : EIATTR_KPARAM_INFO
	.align		4
.L_125:
        /*0028*/ 	.byte	0x04, 0x17
        /*002a*/ 	.short	(.L_127 - .L_126)
.L_126:
        /*002c*/ 	.word	0x00000000
        /*0030*/ 	.short	0x0003
        /*0032*/ 	.short	0x0018
        /*0034*/ 	.byte	0x00, 0xf0, 0x11, 0x00


	//----- nvinfo : EIATTR_KPARAM_INFO
	.align		4
.L_127:
        /*0038*/ 	.byte	0x04, 0x17
        /*003a*/ 	.short	(.L_129 - .L_128)
.L_128:
        /*003c*/ 	.word	0x00000000
        /*0040*/ 	.short	0x0002
        /*0042*/ 	.short	0x0010
        /*0044*/ 	.byte	0x00, 0xf5, 0x21, 0x00


	//----- nvinfo : EIATTR_KPARAM_INFO
	.align		4
.L_129:
        /*0048*/ 	.byte	0x04, 0x17
        /*004a*/ 	.short	(.L_131 - .L_130)
.L_130:
        /*004c*/ 	.word	0x00000000
        /*0050*/ 	.short	0x0001
        /*0052*/ 	.short	0x0008
        /*0054*/ 	.byte	0x00, 0xf0, 0x11, 0x00


	//----- nvinfo : EIATTR_KPARAM_INFO
	.align		4
.L_131:
        /*0058*/ 	.byte	0x04, 0x17
        /*005a*/ 	.short	(.L_133 - .L_132)
.L_132:
        /*005c*/ 	.word	0x00000000
        /*0060*/ 	.short	0x0000
        /*0062*/ 	.short	0x0000
        /*0064*/ 	.byte	0x00, 0xf5, 0x21, 0x00


	//----- nvinfo : EIATTR_SPARSE_MMA_MASK
	.align		4
.L_133:
        /*0068*/ 	.byte	0x03, 0x50
        /*006a*/ 	.short	0x0000


	//----- nvinfo : EIATTR_MAXREG_COUNT
	.align		4
        /*006c*/ 	.byte	0x03, 0x1b
        /*006e*/ 	.short	0x00ff


	//----- nvinfo : EIATTR_NUM_BARRIERS
	.align		4
        /*0070*/ 	.byte	0x02, 0x4c
        /*0072*/ 	.byte	0x01
	.zero		1


	//----- nvinfo : EIATTR_MERCURY_ISA_VERSION
	.align		4
        /*0074*/ 	.byte	0x03, 0x5f
        /*0076*/ 	.short	0x0101


	//----- nvinfo : EIATTR_COOP_GROUP_MASK_REGIDS
	.align		4
        /*0078*/ 	.byte	0x04, 0x29
        /*007a*/ 	.short	(.L_135 - .L_134)


	//   ....[0]....
.L_134:
        /*007c*/ 	.word	0xffffffff


	//   ....[1]....
        /*0080*/ 	.word	0xffffffff


	//   ....[2]....
        /*0084*/ 	.word	0xffffffff


	//   ....[3]....
        /*0088*/ 	.word	0xffffffff


	//   ....[4]....
        /*008c*/ 	.word	0xffffffff


	//   ....[5]....
        /*0090*/ 	.word	0xffffffff


	//   ....[6]....
        /*0094*/ 	.word	0xffffffff


	//   ....[7]....
        /*0098*/ 	.word	0xffffffff


	//   ....[8]....
        /*009c*/ 	.word	0xffffffff


	//   ....[9]....
        /*00a0*/ 	.word	0xffffffff


	//----- nvinfo : EIATTR_COOP_GROUP_INSTR_OFFSETS
	.align		4
.L_135:
        /*00a4*/ 	.byte	0x04, 0x28
        /*00a6*/ 	.short	(.L_137 - .L_136)


	//   ....[0]....
.L_136:
        /*00a8*/ 	.word	0x00000400


	//   ....[1]....
        /*00ac*/ 	.word	0x00000420


	//   ....[2]....
        /*00b0*/ 	.word	0x00000540


	//   ....[3]....
        /*00b4*/ 	.word	0x00000570


	//   ....[4]....
        /*00b8*/ 	.word	0x00000690


	//   ....[5]....
        /*00bc*/ 	.word	0x000006b0


	//   ....[6]....
        /*00c0*/ 	.word	0x000007b0


	//   ....[7]....
        /*00c4*/ 	.word	0x000007d0


	//   ....[8]....
        /*00c8*/ 	.word	0x000008d0


	//   ....[9]....
        /*00cc*/ 	.word	0x000008f0


	//----- nvinfo : EIATTR_VRC_CTA_INIT_COUNT
	.align		4
.L_137:
        /*00d0*/ 	.byte	0x02, 0x4a
	.zero		1
	.zero		1


	//----- nvinfo : EIATTR_EXIT_INSTR_OFFSETS
	.align		4
        /*00d4*/ 	.byte	0x04, 0x1c
        /*00d6*/ 	.short	(.L_139 - .L_138)


	//   ....[0]....
.L_138:
        /*00d8*/ 	.word	0x00000d60


	//   ....[1]....
        /*00dc*/ 	.word	0x00000f10


	//----- nvinfo : EIATTR_MAX_THREADS
	.align		4
.L_139:
        /*00e0*/ 	.byte	0x04, 0x05
        /*00e2*/ 	.short	(.L_141 - .L_140)
.L_140:
        /*00e4*/ 	.word	0x00000080
        /*00e8*/ 	.word	0x00000001
        /*00ec*/ 	.word	0x00000001


	//----- nvinfo : EIATTR_CRS_STACK_SIZE
	.align		4
.L_141:
        /*00f0*/ 	.byte	0x04, 0x1e
        /*00f2*/ 	.short	(.L_143 - .L_142)
.L_142:
        /*00f4*/ 	.word	0x00000000


	//----- nvinfo : EIATTR_CBANK_PARAM_SIZE
	.align		4
.L_143:
        /*00f8*/ 	.byte	0x03, 0x19
        /*00fa*/ 	.short	0x0024


	//----- nvinfo : EIATTR_PARAM_CBANK
	.align		4
        /*00fc*/ 	.byte	0x04, 0x0a
        /*00fe*/ 	.short	(.L_145 - .L_144)
	.align		4
.L_144:
        /*0100*/ 	.word	index@(.nv.constant0._Z15_softmax_kernelILi128EEvPfiPiiii)
        /*0104*/ 	.short	0x0380
        /*0106*/ 	.short	0x0024


	//----- nvinfo : EIATTR_SW_WAR
	.align		4
.L_145:
        /*0108*/ 	.byte	0x04, 0x36
        /*010a*/ 	.short	(.L_147 - .L_146)
.L_146:
        /*010c*/ 	.word	0x00000008
.L_147:


//--------------------- .nv.info._Z15_softmax_kernelILi256EEvPfiPiiii --------------------------
	.section	.nv.info._Z15_softmax_kernelILi256EEvPfiPiiii,"",@"SHT_CUDA_INFO"
	.sectionflags	@""
	.align	4


	//----- nvinfo : EIATTR_CUDA_API_VERSION
	.align		4
        /*0000*/ 	.byte	0x04, 0x37
        /*0002*/ 	.short	(.L_149 - .L_148)
.L_148:
        /*0004*/ 	.word	0x00000082


	//----- nvinfo : EIATTR_KPARAM_INFO
	.align		4
.L_149:
        /*0008*/ 	.byte	0x04, 0x17
        /*000a*/ 	.short	(.L_151 - .L_150)
.L_150:
        /*000c*/ 	.word	0x00000000
        /*0010*/ 	.short	0x0005
        /*0012*/ 	.short	0x0020
        /*0014*/ 	.byte	0x00, 0xf0, 0x11, 0x00


	//----- nvinfo : EIATTR_KPARAM_INFO
	.align		4
.L_151:
        /*0018*/ 	.byte	0x04, 0x17
        /*001a*/ 	.short	(.L_153 - .L_152)
.L_152:
        /*001c*/ 	.word	0x00000000
        /*0020*/ 	.short	0x0004
        /*0022*/ 	.short	0x001c
        /*0024*/ 	.byte	0x00, 0xf0, 0x11, 0x00


	//----- nvinfo : EIATTR_KPARAM_INFO
	.align		4
.L_153:
        /*0028*/ 	.byte	0x04, 0x17
        /*002a*/ 	.short	(.L_155 - .L_154)
.L_154:
        /*002c*/ 	.word	0x00000000
        /*0030*/ 	.short	0x0003
        /*0032*/ 	.short	0x0018
        /*0034*/ 	.byte	0x00, 0xf0, 0x11, 0x00


	//----- nvinfo : EIATTR_KPARAM_INFO
	.align		4
.L_155:
        /*0038*/ 	.byte	0x04, 0x17
        /*003a*/ 	.short	(.L_157 - .L_156)
.L_156:
        /*003c*/ 	.word	0x00000000
        /*0040*/ 	.short	0x0002
        /*0042*/ 	.short	0x0010
        /*0044*/ 	.byte	0x00, 0xf5, 0x21, 0x00


	//----- nvinfo : EIATTR_KPARAM_INFO
	.align		4
.L_157:
        /*0048*/ 	.byte	0x04, 0x17
        /*004a*/ 	.short	(.L_159 - .L_158)
.L_158:
        /*004c*/ 	.word	0x00000000
        /*0050*/ 	.short	0x0001
        /*0052*/ 	.short	0x0008
        /*0054*/ 	.byte	0x00, 0xf0, 0x11, 0x00


	//----- nvinfo : EIATTR_KPARAM_INFO
	.align		4
.L_159:
        /*0058*/ 	.byte	0x04, 0x17
        /*005a*/ 	.short	(.L_161 - .L_160)
.L_160:
        /*005c*/ 	.word	0x00000000
        /*0060*/ 	.short	0x0000
        /*0062*/ 	.short	0x0000
        /*0064*/ 	.byte	0x00, 0xf5, 0x21, 0x00


	//----- nvinfo : EIATTR_SPARSE_MMA_MASK
	.align		4
.L_161:
        /*0068*/ 	.byte	0x03, 0x50
        /*006a*/ 	.short	0x0000


	//----- nvinfo : EIATTR_MAXREG_COUNT
	.align		4
        /*006c*/ 	.byte	0x03, 0x1b
        /*006e*/ 	.short	0x00ff


	//----- nvinfo : EIATTR_NUM_BARRIERS
	.align		4
        /*0070*/ 	.byte	0x02, 0x4c
        /*0072*/ 	.byte	0x01
	.zero		1


	//----- nvinfo : EIATTR_MERCURY_ISA_VERSION
	.align		4
        /*0074*/ 	.byte	0x03, 0x5f
        /*0076*/ 	.short	0x0101


	//----- nvinfo : EIATTR_COOP_GROUP_MASK_REGIDS
	.align		4
        /*0078*/ 	.byte	0x04, 0x29
        /*007a*/ 	.short	(.L_163 - .L_162)


	//   ....[0]....
.L_162:
        /*007c*/ 	.word	0xffffffff


	//   ....[1]....
        /*0080*/ 	.word	0xffffffff


	//   ....[2]....
        /*0084*/ 	.word	0xffffffff


	//   ....[3]....
        /*0088*/ 	.word	0xffffffff


	//   ....[4]....
        /*008c*/ 	.word	0xffffffff


	//   ....[5]....
        /*0090*/ 	.word	0xffffffff


	//   ....[6]....
        /*0094*/ 	.word	0xffffffff


	//   ....[7]....
        /*0098*/ 	.word	0xffffffff


	//   ....[8]....
        /*009c*/ 	.word	0xffffffff


	//   ....[9]....
        /*00a0*/ 	.word	0xffffffff


	//----- nvinfo : EIATTR_COOP_GROUP_INSTR_OFFSETS
	.align		4
.L_163:
        /*00a4*/ 	.byte	0x04, 0x28
        /*00a6*/ 	.short	(.L_165 - .L_164)


	//   ....[0]....
.L_164:
        /*00a8*/ 	.word	0x000003f0


	//   ....[1]....
        /*00ac*/ 	.word	0x00000410


	//   ....[2]....
        /*00b0*/ 	.word	0x00000530


	//   ....[3]....
        /*00b4*/ 	.word	0x00000560


	//   ....[4]....
        /*00b8*/ 	.word	0x00000680


	//   ....[5]....
        /*00bc*/ 	.word	0x000006a0


	//   ....[6]....
        /*00c0*/ 	.word	0x000007a0


	//   ....[7]....
        /*00c4*/ 	.word	0x000007c0


	//   ....[8]....
        /*00c8*/ 	.word	0x000008c0


	//   ....[9]....
        /*00cc*/ 	.word	0x000008e0


	//----- nvinfo : EIATTR_VRC_CTA_INIT_COUNT
	.align		4
.L_165:
        /*00d0*/ 	.byte	0x02, 0x4a
	.zero		1
	.zero		1


	//----- nvinfo : EIATTR_EXIT_INSTR_OFFSETS
	.align		4
        /*00d4*/ 	.byte	0x04, 0x1c
        /*00d6*/ 	.short	(.L_167 - .L_166)


	//   ....[0]....
.L_166:
        /*00d8*/ 	.word	0x00001070


	//   ....[1]....
        /*00dc*/ 	.word	0x00001220


	//----- nvinfo : EIATTR_MAX_THREADS
	.align		4
.L_167:
        /*00e0*/ 	.byte	0x04, 0x05
        /*00e2*/ 	.short	(.L_169 - .L_168)
.L_168:
        /*00e4*/ 	.word	0x00000100
        /*00e8*/ 	.word	0x00000001
        /*00ec*/ 	.word	0x00000001


	//----- nvinfo : EIATTR_CRS_STACK_SIZE
	.align		4
.L_169:
        /*00f0*/ 	.byte	0x04, 0x1e
        /*00f2*/ 	.short	(.L_171 - .L_170)
.L_170:
        /*00f4*/ 	.word	0x00000000


	//----- nvinfo : EIATTR_CBANK_PARAM_SIZE
	.align		4
.L_171:
        /*00f8*/ 	.byte	0x03, 0x19
        /*00fa*/ 	.short	0x0024


	//----- nvinfo : EIATTR_PARAM_CBANK
	.align		4
        /*00fc*/ 	.byte	0x04, 0x0a
        /*00fe*/ 	.short	(.L_173 - .L_172)
	.align		4
.L_172:
        /*0100*/ 	.word	index@(.nv.constant0._Z15_softmax_kernelILi256EEvPfiPiiii)
        /*0104*/ 	.short	0x0380
        /*0106*/ 	.short	0x0024


	//----- nvinfo : EIATTR_SW_WAR
	.align		4
.L_173:
        /*0108*/ 	.byte	0x04, 0x36
        /*010a*/ 	.short	(.L_175 - .L_174)
.L_174:
        /*010c*/ 	.word	0x00000008
.L_175:


//--------------------- .nv.info._Z15_softmax_kernelILi512EEvPfiPiiii --------------------------
	.section	.nv.info._Z15_softmax_kernelILi512EEvPfiPiiii,"",@"SHT_CUDA_INFO"
	.sectionflags	@""
	.align	4


	//----- nvinfo : EIATTR_CUDA_API_VERSION
	.align		4
        /*0000*/ 	.byte	0x04, 0x37
        /*0002*/ 	.short	(.L_177 - .L_176)
.L_176:
        /*0004*/ 	.word	0x00000082


	//----- nvinfo : EIATTR_KPARAM_INFO
	.align		4
.L_177:
        /*0008*/ 	.byte	0x04, 0x17
        /*000a*/ 	.short	(.L_179 - .L_178)
.L_178:
        /*000c*/ 	.word	0x00000000
        /*0010*/ 	.short	0x0005
        /*0012*/ 	.short	0x0020
        /*0014*/ 	.byte	0x00, 0xf0, 0x11, 0x00


	//----- nvinfo : EIATTR_KPARAM_INFO
	.align		4
.L_179:
        /*0018*/ 	.byte	0x04, 0x17
        /*001a*/ 	.short	(.L_181 - .L_180)
.L_180:
        /*001c*/ 	.word	0x00000000
        /*0020*/ 	.short	0x0004
        /*0022*/ 	.short	0x001c
        /*0024*/ 	.byte	0x00, 0xf0, 0x11, 0x00


	//----- nvinfo : EIATTR_KPARAM_INFO
	.align		4
.L_181:
        /*0028*/ 	.byte	0x04, 0x17
        /*002a*/ 	.short	(.L_183 - .L_182)
.L_182:
        /*002c*/ 	.word	0x00000000
        /*0030*/ 	.short	0x0003
        /*0032*/ 	.short	0x0018
        /*0034*/ 	.byte	0x00, 0xf0, 0x11, 0x00


	//----- nvinfo : EIATTR_KPARAM_INFO
	.align		4
.L_183:
        /*0038*/ 	.byte	0x04, 0x17
        /*003a*/ 	.short	(.L_185 - .L_184)
.L_184:
        /*003c*/ 	.word	0x00000000
        /*0040*/ 	.short	0x0002
        /*0042*/ 	.short	0x0010
        /*0044*/ 	.byte	0x00, 0xf5, 0x21, 0x00


	//----- nvinfo : EIATTR_KPARAM_INFO
	.align		4
.L_185:
        /*0048*/ 	.byte	0x04, 0x17
        /*004a*/ 	.short	(.L_187 - .L_186)
.L_186:
        /*004c*/ 	.word	0x00000000
        /*0050*/ 	.short	0x0001
        /*0052*/ 	.short	0x0008
        /*0054*/ 	.byte	0x00, 0xf0, 0x11, 0x00


	//----- nvinfo : EIATTR_KPARAM_INFO
	.align		4
.L_187:
        /*0058*/ 	.byte	0x04, 0x17
        /*005a*/ 	.short	(.L_189 - .L_188)
.L_188:
        /*005c*/ 	.word	0x00000000
        /*0060*/ 	.short	0x0000
        /*0062*/ 	.short	0x0000
        /*0064*/ 	.byte	0x00, 0xf5, 0x21, 0x00


	//----- nvinfo : EIATTR_SPARSE_MMA_MASK
	.align		4
.L_189:
        /*0068*/ 	.byte	0x03, 0x50
        /*006a*/ 	.short	0x0000


	//----- nvinfo : EIATTR_MAXREG_COUNT
	.align		4
        /*006c*/ 	.byte	0x03, 0x1b
        /*006e*/ 	.short	0x0080


	//----- nvinfo : EIATTR_NUM_BARRIERS
	.align		4
        /*0070*/ 	.byte	0x02, 0x4c
        /*0072*/ 	.byte	0x01
	.zero		1


	//----- nvinfo : EIATTR_MERCURY_ISA_VERSION
	.align		4
        /*0074*/ 	.byte	0x03, 0x5f
        /*0076*/ 	.short	0x0101


	//----- nvinfo : EIATTR_COOP_GROUP_MASK_REGIDS
	.align		4
        /*0078*/ 	.byte	0x04, 0x29
        /*007a*/ 	.short	(.L_191 - .L_190)


	//   ....[0]....
.L_190:
        /*007c*/ 	.word	0xffffffff


	//   ....[1]....
        /*0080*/ 	.word	0xffffffff


	//   ....[2]....
        /*0084*/ 	.word	0xffffffff


	//   ....[3]....
        /*0088*/ 	.word	0xffffffff


	//   ....[4]....
        /*008c*/ 	.word	0xffffffff


	//   ....[5]....
        /*0090*/ 	.word	0xffffffff


	//   ....[6]....
        /*0094*/ 	.word	0xffffffff


	//   ....[7]....
        /*0098*/ 	.word	0xffffffff


	//   ....[8]....
        /*009c*/ 	.word	0xffffffff


	//   ....[9]....
        /*00a0*/ 	.word	0xffffffff


	//----- nvinfo : EIATTR_COOP_GROUP_INSTR_OFFSETS
	.align		4
.L_191:
        /*00a4*/ 	.byte	0x04, 0x28
        /*00a6*/ 	.short	(.L_193 - .L_192)


	//   ....[0]....
.L_192:
        /*00a8*/ 	.word	0x00000400


	//   ....[1]....
        /*00ac*/ 	.word	0x00000420


	//   ....[2]....
        /*00b0*/ 	.word	0x00000540


	//   ....[3]....
        /*00b4*/ 	.word	0x00000570


	//   ....[4]....
        /*00b8*/ 	.word	0x00000690


	//   ....[5]....
        /*00bc*/ 	.word	0x000006b0


	//   ....[6]....
        /*00c0*/ 	.word	0x000007b0


	//   ....[7]....
        /*00c4*/ 	.word	0x000007d0


	//   ....[8]....
        /*00c8*/ 	.word	0x000008d0


	//   ....[9]....
        /*00cc*/ 	.word	0x000008f0


	//----- nvinfo : EIATTR_VRC_CTA_INIT_COUNT
	.align		4
.L_193:
        /*00d0*/ 	.byte	0x02, 0x4a
	.zero		1
	.zero		1


	//----- nvinfo : EIATTR_EXIT_INSTR_OFFSETS
	.align		4
        /*00d4*/ 	.byte	0x04, 0x1c
        /*00d6*/ 	.short	(.L_195 - .L_194)


	//   ....[0]....
.L_194:
        /*00d8*/ 	.word	0x000016c0


	//   ....[1]....
        /*00dc*/ 	.word	0x00001870


	//----- nvinfo : EIATTR_MAX_THREADS
	.align		4
.L_195:
        /*00e0*/ 	.byte	0x04, 0x05
        /*00e2*/ 	.short	(.L_197 - .L_196)
.L_196:
        /*00e4*/ 	.word	0x00000200
        /*00e8*/ 	.word	0x00000001
        /*00ec*/ 	.word	0x00000001


	//----- nvinfo : EIATTR_CRS_STACK_SIZE
	.align		4
.L_197:
        /*00f0*/ 	.byte	0x04, 0x1e
        /*00f2*/ 	.short	(.L_199 - .L_198)
.L_198:
        /*00f4*/ 	.word	0x00000000


	//----- nvinfo : EIATTR_CBANK_PARAM_SIZE
	.align		4
.L_199:
        /*00f8*/ 	.byte	0x03, 0x19
        /*00fa*/ 	.short	0x0024


	//----- nvinfo : EIATTR_PARAM_CBANK
	.align		4
        /*00fc*/ 	.byte	0x04, 0x0a
        /*00fe*/ 	.short	(.L_201 - .L_200)
	.align		4
.L_200:
        /*0100*/ 	.word	index@(.nv.constant0._Z15_softmax_kernelILi512EEvPfiPiiii)
        /*0104*/ 	.short	0x0380
        /*0106*/ 	.short	0x0024


	//----- nvinfo : EIATTR_SW_WAR
	.align		4
.L_201:
        /*0108*/ 	.byte	0x04, 0x36
        /*010a*/ 	.short	(.L_203 - .L_202)
.L_202:
        /*010c*/ 	.word	0x00000008
.L_203:


//--------------------- .nv.info._Z15_softmax_kernelILi1024EEvPfiPiiii --------------------------
	.section	.nv.info._Z15_softmax_kernelILi1024EEvPfiPiiii,"",@"SHT_CUDA_INFO"
	.sectionflags	@""
	.align	4


	//----- nvinfo : EIATTR_CUDA_API_VERSION
	.align		4
        /*0000*/ 	.byte	0x04, 0x37
        /*0002*/ 	.short	(.L_205 - .L_204)
.L_204:
        /*0004*/ 	.word	0x00000082


	//----- nvinfo : EIATTR_KPARAM_INFO
	.align		4
.L_205:
        /*0008*/ 	.byte	0x04, 0x17
        /*000a*/ 	.short	(.L_207 - .L_206)
.L_206:
        /*000c*/ 	.word	0x00000000
        /*0010*/ 	.short	0x0005
        /*0012*/ 	.short	0x0020
        /*0014*/ 	.byte	0x00, 0xf0, 0x11, 0x00


	//----- nvinfo : EIATTR_KPARAM_INFO
	.align		4
.L_207:
        /*0018*/ 	.byte	0x04, 0x17
        /*001a*/ 	.short	(.L_209 - .L_208)
.L_208:
        /*001c*/ 	.word	0x00000000
        /*0020*/ 	.short	0x0004
        /*0022*/ 	.short	0x001c
        /*0024*/ 	.byte	0x00, 0xf0, 0x11, 0x00


	//----- nvinfo : EIATTR_KPARAM_INFO
	.align		4
.L_209:
        /*0028*/ 	.byte	0x04, 0x17
        /*002a*/ 	.short	(.L_211 - .L_210)
.L_210:
        /*002c*/ 	.word	0x00000000
        /*0030*/ 	.short	0x0003
        /*0032*/ 	.short	0x0018
        /*0034*/ 	.byte	0x00, 0xf0, 0x11, 0x00


	//----- nvinfo : EIATTR_KPARAM_INFO
	.align		4
.L_211:
        /*0038*/ 	.byte	0x04, 0x17
        /*003a*/ 	.short	(.L_213 - .L_212)
.L_212:
        /*003c*/ 	.word	0x00000000
        /*0040*/ 	.short	0x0002
        /*0042*/ 	.short	0x0010
        /*0044*/ 	.byte	0x00, 0xf5, 0x21, 0x00


	//----- nvinfo : EIATTR_KPARAM_INFO
	.align		4
.L_213:
        /*0048*/ 	.byte	0x04, 0x17
        /*004a*/ 	.short	(.L_215 - .L_214)
.L_214:
        /*004c*/ 	.word	0x00000000
        /*0050*/ 	.short	0x0001
        /*0052*/ 	.short	0x0008
        /*0054*/ 	.byte	0x00, 0xf0, 0x11, 0x00


	//----- nvinfo : EIATTR_KPARAM_INFO
	.align		4
.L_215:
        /*0058*/ 	.byte	0x04, 0x17
        /*005a*/ 	.short	(.L_217 - .L_216)
.L_216:
        /*005c*/ 	.word	0x00000000
        /*0060*/ 	.short	0x0000
        /*0062*/ 	.short	0x0000
        /*0064*/ 	.byte	0x00, 0xf5, 0x21, 0x00


	//----- nvinfo : EIATTR_SPARSE_MMA_MASK
	.align		4
.L_217:
        /*0068*/ 	.byte	0x03, 0x50
        /*006a*/ 	.short	0x0000


	//----- nvinfo : EIATTR_MAXREG_COUNT
	.align		4
        /*006c*/ 	.byte	0x03, 0x1b
        /*006e*/ 	.short	0x0040


	//----- nvinfo : EIATTR_NUM_BARRIERS
	.align		4
        /*0070*/ 	.byte	0x02, 0x4c
        /*0072*/ 	.byte	0x01
	.zero		1


	//----- nvinfo : EIATTR_MERCURY_ISA_VERSION
	.align		4
        /*0074*/ 	.byte	0x03, 0x5f
        /*0076*/ 	.short	0x0101


	//----- nvinfo : EIATTR_COOP_GROUP_MASK_REGIDS
	.align		4
        /*0078*/ 	.byte	0x04, 0x29
        /*007a*/ 	.short	(.L_219 - .L_218)


	//   ....[0]....
.L_218:
        /*007c*/ 	.word	0xffffffff


	//   ....[1]....
        /*0080*/ 	.word	0xffffffff


	//   ....[2]....
        /*0084*/ 	.word	0xffffffff


	//   ....[3]....
        /*0088*/ 	.word	0xffffffff


	//   ....[4]....
        /*008c*/ 	.word	0xffffffff


	//   ....[5]....
        /*0090*/ 	.word	0xffffffff


	//   ....[6]....
        /*0094*/ 	.word	0xffffffff


	//   ....[7]....
        /*0098*/ 	.word	0xffffffff


	//   ....[8]....
        /*009c*/ 	.word	0xffffffff


	//   ....[9]....
        /*00a0*/ 	.word	0xffffffff


	//----- nvinfo : EIATTR_COOP_GROUP_INSTR_OFFSETS
	.align		4
.L_219:
        /*00a4*/ 	.byte	0x04, 0x28
        /*00a6*/ 	.short	(.L_221 - .L_220)


	//   ....[0]....
.L_220:
        /*00a8*/ 	.word	0x00000400


	//   ....[1]....
        /*00ac*/ 	.word	0x00000420


	//   ....[2]....
        /*00b0*/ 	.word	0x00000540


	//   ....[3]....
        /*00b4*/ 	.word	0x00000570


	//   ....[4]....
        /*00b8*/ 	.word	0x00000690


	//   ....[5]....
        /*00bc*/ 	.word	0x000006b0


	//   ....[6]....
        /*00c0*/ 	.word	0x000007b0


	//   ....[7]....
        /*00c4*/ 	.word	0x000007d0


	//   ....[8]....
        /*00c8*/ 	.word	0x000008d0


	//   ....[9]....
        /*00cc*/ 	.word	0x000008f0


	//----- nvinfo : EIATTR_VRC_CTA_INIT_COUNT
	.align		4
.L_221:
        /*00d0*/ 	.byte	0x02, 0x4a
	.zero		1
	.zero		1


	//----- nvinfo : EIATTR_EXIT_INSTR_OFFSETS
	.align		4
        /*00d4*/ 	.byte	0x04, 0x1c
        /*00d6*/ 	.short	(.L_223 - .L_222)


	//   ....[0]....
.L_222:
        /*00d8*/ 	.word	0x00002340


	//   ....[1]....
        /*00dc*/ 	.word	0x000024f0


	//----- nvinfo : EIATTR_MAX_THREADS
	.align		4
.L_223:
        /*00e0*/ 	.byte	0x04, 0x05
        /*00e2*/ 	.short	(.L_225 - .L_224)
.L_224:
        /*00e4*/ 	.word	0x00000400
        /*00e8*/ 	.word	0x00000001
        /*00ec*/ 	.word	0x00000001


	//----- nvinfo : EIATTR_CRS_STACK_SIZE
	.align		4
.L_225:
        /*00f0*/ 	.byte	0x04, 0x1e
        /*00f2*/ 	.short	(.L_227 - .L_226)
.L_226:
        /*00f4*/ 	.word	0x00000000


	//----- nvinfo : EIATTR_CBANK_PARAM_SIZE
	.align		4
.L_227:
        /*00f8*/ 	.byte	0x03, 0x19
        /*00fa*/ 	.short	0x0024


	//----- nvinfo : EIATTR_PARAM_CBANK
	.align		4
        /*00fc*/ 	.byte	0x04, 0x0a
        /*00fe*/ 	.short	(.L_229 - .L_228)
	.align		4
.L_228:
        /*0100*/ 	.word	index@(.nv.constant0._Z15_softmax_kernelILi1024EEvPfiPiiii)
        /*0104*/ 	.short	0x0380
        /*0106*/ 	.short	0x0024


	//----- nvinfo : EIATTR_SW_WAR
	.align		4
.L_229:
        /*0108*/ 	.byte	0x04, 0x36
        /*010a*/ 	.short	(.L_231 - .L_230)
.L_230:
        /*010c*/ 	.word	0x00000008
.L_231:


//--------------------- .nv.callgraph             --------------------------
	.section	.nv.callgraph,"",@"SHT_CUDA_CALLGRAPH"
	.align	4
	.sectionentsize	8
	.align		4
        /*0000*/ 	.word	0x00000000
	.align		4
        /*0004*/ 	.word	0xffffffff
	.align		4
        /*0008*/ 	.word	0x00000000
	.align		4
        /*000c*/ 	.word	0xfffffffe
	.align		4
        /*0010*/ 	.word	0x00000000
	.align		4
        /*0014*/ 	.word	0xfffffffd
	.align		4
        /*0018*/ 	.word	0x00000000
	.align		4
        /*001c*/ 	.word	0xfffffffc


//--------------------- .nv.constant4             --------------------------
	.section	.nv.constant4,"a",@progbits
	.align	8
	.align		8
.nv.constant4:
        /*0000*/ 	.dword	_ZN34_INTERNAL_69d3b348_4_k_cu_93dd87b44cuda3std3__45__cpo5beginE
	.align		8
        /*0008*/ 	.dword	_ZN34_INTERNAL_69d3b348_4_k_cu_93dd87b44cuda3std3__45__cpo3endE
	.align		8
        /*0010*/ 	.dword	_ZN34_INTERNAL_69d3b348_4_k_cu_93dd87b44cuda3std3__45__cpo6cbeginE
	.align		8
        /*0018*/ 	.dword	_ZN34_INTERNAL_69d3b348_4_k_cu_93dd87b44cuda3std3__45__cpo4cendE
	.align		8
        /*0020*/ 	.dword	_ZN34_INTERNAL_69d3b348_4_k_cu_93dd87b44cuda3std3__45__cpo6rbeginE
	.align		8
        /*0028*/ 	.dword	_ZN34_INTERNAL_69d3b348_4_k_cu_93dd87b44cuda3std3__45__cpo4rendE
	.align		8
        /*0030*/ 	.dword	_ZN34_INTERNAL_69d3b348_4_k_cu_93dd87b44cuda3std3__45__cpo7crbeginE
	.align		8
        /*0038*/ 	.dword	_ZN34_INTERNAL_69d3b348_4_k_cu_93dd87b44cuda3std3__45__cpo5crendE
	.align		8
        /*0040*/ 	.dword	_ZN34_INTERNAL_69d3b348_4_k_cu_93dd87b44cuda3std3__436_GLOBAL__N__69d3b348_4_k_cu_93dd87b46ignoreE
	.align		8
        /*0048*/ 	.dword	_ZN34_INTERNAL_69d3b348_4_k_cu_93dd87b44cuda3std3__419piecewise_constructE
	.align		8
        /*0050*/ 	.dword	_ZN34_INTERNAL_69d3b348_4_k_cu_93dd87b44cuda3std3__48in_placeE
	.align		8
        /*0058*/ 	.dword	_ZN34_INTERNAL_69d3b348_4_k_cu_93dd87b44cuda3std3__420unreachable_sentinelE
	.align		8
        /*0060*/ 	.dword	_ZN34_INTERNAL_69d3b348_4_k_cu_93dd87b44cuda3std6ranges3__45__cpo4swapE
	.align		8
        /*0068*/ 	.dword	_ZN34_INTERNAL_69d3b348_4_k_cu_93dd87b44cuda3std6ranges3__45__cpo9iter_moveE
	.align		8
        /*0070*/ 	.dword	_ZN34_INTERNAL_69d3b348_4_k_cu_93dd87b44cuda3std6ranges3__45__cpo5beginE
	.align		8
        /*0078*/ 	.dword	_ZN34_INTERNAL_69d3b348_4_k_cu_93dd87b44cuda3std6ranges3__45__cpo3endE
	.align		8
        /*0080*/ 	.dword	_ZN34_INTERNAL_69d3b348_4_k_cu_93dd87b44cuda3std6ranges3__45__cpo6cbeginE
	.align		8
        /*0088*/ 	.dword	_ZN34_INTERNAL_69d3b348_4_k_cu_93dd87b44cuda3std6ranges3__45__cpo4cendE
	.align		8
        /*0090*/ 	.dword	_ZN34_INTERNAL_69d3b348_4_k_cu_93dd87b44cuda3std6ranges3__45__cpo7advanceE
	.align		8
        /*0098*/ 	.dword	_ZN34_INTERNAL_69d3b348_4_k_cu_93dd87b44cuda3std6ranges3__45__cpo9iter_swapE
	.align		8
        /*00a0*/ 	.dword	_ZN34_INTERNAL_69d3b348_4_k_cu_93dd87b44cuda3std6ranges3__45__cpo4nextE
	.align		8
        /*00a8*/ 	.dword	_ZN34_INTERNAL_69d3b348_4_k_cu_93dd87b44cuda3std6ranges3__45__cpo4prevE
	.align		8
        /*00b0*/ 	.dword	_ZN34_INTERNAL_69d3b348_4_k_cu_93dd87b44cuda3std6ranges3__45__cpo4dataE
	.align		8
        /*00b8*/ 	.dword	_ZN34_INTERNAL_69d3b348_4_k_cu_93dd87b44cuda3std6ranges3__45__cpo5cdataE
	.align		8
        /*00c0*/ 	.dword	_ZN34_INTERNAL_69d3b348_4_k_cu_93dd87b44cuda3std6ranges3__45__cpo4sizeE
	.align		8
        /*00c8*/ 	.dword	_ZN34_INTERNAL_69d3b348_4_k_cu_93dd87b44cuda3std6ranges3__45__cpo5ssizeE
	.align		8
        /*00d0*/ 	.dword	_ZN34_INTERNAL_69d3b348_4_k_cu_93dd87b44cuda3std6ranges3__45__cpo8distanceE
	.align		8
        /*00d8*/ 	.dword	_ZN34_INTERNAL_69d3b348_4_k_cu_93dd87b46thrust24THRUST_300001_SM_1000_NS6system6detail10sequential3seqE


//--------------------- .text._Z15_softmax_kernelILi32EEvPfiPiiii --------------------------
	.section	.text._Z15_softmax_kernelILi32EEvPfiPiiii,"ax",@progbits
	.align	128
        .global         _Z15_softmax_kernelILi32EEvPfiPiiii
        .type           _Z15_softmax_kernelILi32EEvPfiPiiii,@function
        .size           _Z15_softmax_kernelILi32EEvPfiPiiii,(.L_x_105 - _Z15_softmax_kernelILi32EEvPfiPiiii)
        .other          _Z15_softmax_kernelILi32EEvPfiPiiii,@"STO_CUDA_ENTRY STV_DEFAULT"
_Z15_softmax_kernelILi32EEvPfiPiiii:
.text._Z15_softmax_kernelILi32EEvPfiPiiii:
[----:B------:R-:W-:Y:S08]  /*0000*/  LDC R1, c[0x0][0x37c] ;  /* 0x0000df00ff017b82 */ /* 0x000ff00000000800 */
[----:B------:R-:W0:Y:S01]  /*0010*/  LDC R5, c[0x0][0x398] ;  /* 0x0000e600ff057b82 */ /* 0x000e220000000800 */
[----:B------:R-:W1:Y:S07]  /*0020*/  LDCU.64 UR6, c[0x0][0x358] ;  /* 0x00006b00ff0677ac */ /* 0x000e6e0008000a00 */
[----:B------:R-:W0:Y:S08]  /*0030*/  LDC.64 R2, c[0x0][0x390] ;  /* 0x0000e400ff027b82 */ /* 0x000e300000000a00 */
[----:B------:R-:W2:Y:S01]  /*0040*/  LDC R4, c[0x0][0x3a0] ;  /* 0x0000e800ff047b82 */ /* 0x000ea20000000800 */
[----:B0-----:R-:W-:-:S05]  /*0050*/  IMAD.WIDE R2, R5, 0x4, R2 ;  /* 0x0000000405027825 */ /* 0x001fca00078e0202 */
[----:B-1----:R0:W3:Y:S02]  /*0060*/  LDG.E R0, desc[UR6][R2.64] ;  /* 0x0000000602007981 */ /* 0x0020e4000c1e1900 */
[----:B------:R-:W1:Y:S01]  /*0070*/  S2UR UR4, SR_CTAID.X ;  /* 0x00000000000479c3 */ /* 0x000e620000002500 */
[----:B------:R-:W-:Y:S01]  /*0080*/  BSSY.RECONVERGENT B0, `(.L_x_0) ;  /* 0x0000034000007945 */ /* 0x000fe20003800200 */
[----:B--2---:R-:W2:Y:S01]  /*0090*/  I2F.U32.RP R5, R4 ;  /* 0x0000000400057306 */ /* 0x004ea20000209000 */
[----:B------:R-:W-:Y:S02]  /*00a0*/  ISETP.NE.U32.AND P1, PT, R4, RZ, PT ;  /* 0x000000ff0400720c */ /* 0x000fe40003f25070 */
[----:B0-----:R-:W-:-:S05]  /*00b0*/  MOV R2, 0xff7fffff ;  /* 0xff7fffff00027802 */ /* 0x001fca0000000f00 */
[----:B--2---:R-:W0:Y:S02]  /*00c0*/  MUFU.RCP R5, R5 ;  /* 0x0000000500057308 */ /* 0x004e240000001000 */
[----:B0-----:R-:W-:Y:S02]  /*00d0*/  VIADD R6, R5, 0xffffffe ;  /* 0x0ffffffe05067836 */ /* 0x001fe40000000000 */
[----:B------:R-:W3:Y:S04]  /*00e0*/  S2R R5, SR_TID.X ;  /* 0x0000000000057919 */ /* 0x000ee80000002100 */
[----:B------:R0:W2:Y:S02]  /*00f0*/  F2I.FTZ.U32.TRUNC.NTZ R7, R6 ;  /* 0x0000000600077305 */ /* 0x0000a4000021f000 */
[----:B0-----:R-:W-:-:S02]  /*0100*/  IMAD.MOV.U32 R6, RZ, RZ, RZ ;  /* 0x000000ffff067224 */ /* 0x001fc400078e00ff */
[----:B--2---:R-:W-:-:S04]  /*0110*/  IMAD.MOV R9, RZ, RZ, -R7 ;  /* 0x000000ffff097224 */ /* 0x004fc800078e0a07 */
[----:B------:R-:W-:-:S04]  /*0120*/  IMAD R9, R9, R4, RZ ;  /* 0x0000000409097224 */ /* 0x000fc800078e02ff */
[----:B------:R-:W-:-:S06]  /*0130*/  IMAD.HI.U32 R7, R7, R9, R6 ;  /* 0x0000000907077227 */ /* 0x000fcc00078e0006 */
[----:B-1----:R-:W-:-:S05]  /*0140*/  IMAD.HI.U32 R7, R7, UR4, RZ ;  /* 0x0000000407077c27 */ /* 0x002fca000f8e00ff */
[----:B------:R-:W-:-:S05]  /*0150*/  IADD3 R7, PT, PT, -R7, RZ, RZ ;  /* 0x000000ff07077210 */ /* 0x000fca0007ffe1ff */
[----:B------:R-:W-:-:S05]  /*0160*/  IMAD R7, R4, R7, UR4 ;  /* 0x0000000404077e24 */ /* 0x000fca000f8e0207 */
[----:B------:R-:W-:-:S13]  /*0170*/  ISETP.GE.U32.AND P0, PT, R7, R4, PT ;  /* 0x000000040700720c */ /* 0x000fda0003f06070 */
[----:B------:R-:W-:-:S05]  /*0180*/  @P0 IMAD.IADD R7, R7, 0x1, -R4 ;  /* 0x0000000107070824 */ /* 0x000fca00078e0a04 */
[----:B------:R-:W-:-:S13]  /*0190*/  ISETP.GE.U32.AND P0, PT, R7, R4, PT ;  /* 0x000000040700720c */ /* 0x000fda0003f06070 */
[----:B------:R-:W-:Y:S01]  /*01a0*/  @P0 IMAD.IADD R7, R7, 0x1, -R4 ;  /* 0x0000000107070824 */ /* 0x000fe200078e0a04 */
[----:B------:R-:W-:-:S04]  /*01b0*/  @!P1 LOP3.LUT R7, RZ, R4, RZ, 0x33, !PT ;  /* 0x00000004ff079212 */ /* 0x000fc800078e33ff */
[----:B------:R-:W-:Y:S02]  /*01c0*/  IADD3 R3, PT, PT, -R7, UR4, RZ ;  /* 0x0000000407037c10 */ /* 0x000fe4000fffe1ff */
[----:B---3--:R-:W-:-:S03]  /*01d0*/  ISETP.GE.AND P0, PT, R5, R0, PT ;  /* 0x000000000500720c */ /* 0x008fc60003f06270 */
[----:B------:R-:W-:Y:S02]  /*01e0*/  IMAD R7, R0, R3, R7 ;  /* 0x0000000300077224 */ /* 0x000fe400078e0207 */
[----:B------:R-:W-:-:S08]  /*01f0*/  IMAD.MOV.U32 R3, RZ, RZ, RZ ;  /* 0x000000ffff037224 */ /* 0x000fd000078e00ff */
[----:B------:R-:W-:Y:S05]  /*0200*/  @P0 BRA `(.L_x_1) ;  /* 0x00000000006c0947 */ /* 0x000fea0003800000 */
[----:B------:R-:W0:Y:S01]  /*0210*/  LDC R14, c[0x0][0x360] ;  /* 0x0000d800ff0e7b82 */ /* 0x000e220000000800 */
[----:B------:R-:W-:Y:S01]  /*0220*/  BSSY.RECONVERGENT B1, `(.L_x_2) ;  /* 0x0000018000017945 */ /* 0x000fe20003800200 */
[----:B------:R-:W-:Y:S01]  /*0230*/  IMAD.MOV.U32 R2, RZ, RZ, -0x800001 ;  /* 0xff7fffffff027424 */ /* 0x000fe200078e00ff */
[----:B------:R-:W-:Y:S01]  /*0240*/  MOV R13, R5 ;  /* 0x00000005000d7202 */ /* 0x000fe20000000f00 */
[----:B------:R-:W-:-:S04]  /*0250*/  IMAD.MOV.U32 R3, RZ, RZ, RZ ;  /* 0x000000ffff037224 */ /* 0x000fc800078e00ff */
[----:B------:R-:W1:Y:S03]  /*0260*/  LDC.64 R10, c[0x0][0x380] ;  /* 0x0000e000ff0a7b82 */ /* 0x000e660000000a00 */
.L_x_3:
[----:B------:R-:W-:-:S04]  /*0270*/  IMAD R9, R13, R4, R7 ;  /* 0x000000040d097224 */ /* 0x000fc800078e0207 */
[----:B-1----:R-:W-:-:S06]  /*0280*/  IMAD.WIDE R8, R9, 0x4, R10 ;  /* 0x0000000409087825 */ /* 0x002fcc00078e020a */
[----:B------:R-:W2:Y:S01]  /*0290*/  LDG.E R9, desc[UR6][R8.64] ;  /* 0x0000000608097981 */ /* 0x000ea2000c1e1900 */
[----:B0-----:R-:W-:-:S05]  /*02a0*/  IMAD.IADD R13, R14, 0x1, R13 ;  /* 0x000000010e0d7824 */ /* 0x001fca00078e020d */
[----:B------:R-:W-:Y:S02]  /*02b0*/  ISETP.GE.AND P2, PT, R13, R0, PT ;  /* 0x000000000d00720c */ /* 0x000fe40003f46270 */
[----:B--2---:R-:W-:-:S04]  /*02c0*/  FSETP.GT.AND P0, PT, R2, R9, PT ;  /* 0x000000090200720b */ /* 0x004fc80003f04000 */
[----:B------:R-:W-:Y:S02]  /*02d0*/  FSEL R6, R2, R9, P0 ;  /* 0x0000000902067208 */ /* 0x000fe40000000000 */
[----:B------:R-:W-:Y:S02]  /*02e0*/  FSEL R15, R9, R2, P0 ;  /* 0x00000002090f7208 */ /* 0x000fe40000000000 */
[C---:B------:R-:W-:Y:S02]  /*02f0*/  FSEL R8, R3.reuse, 1, !P0 ;  /* 0x3f80000003087808 */ /* 0x040fe40004000000 */
[----:B------:R-:W-:Y:S01]  /*0300*/  FSEL R3, R3, 1, P0 ;  /* 0x3f80000003037808 */ /* 0x000fe20000000000 */
[----:B------:R-:W-:Y:S01]  /*0310*/  FADD R15, -R6, R15 ;  /* 0x0000000f060f7221 */ /* 0x000fe20000000100 */
[----:B------:R-:W-:-:S03]  /*0320*/  MOV R2, R6 ;  /* 0x0000000600027202 */ /* 0x000fc60000000f00 */
[----:B------:R-:W-:-:S05]  /*0330*/  FMUL R15, R15, 1.4426950216293334961 ;  /* 0x3fb8aa3b0f0f7820 */ /* 0x000fca0000400000 */
[----:B------:R-:W-:-:S13]  /*0340*/  FSETP.GEU.AND P1, PT, R15, -126, PT ;  /* 0xc2fc00000f00780b */ /* 0x000fda0003f2e000 */
[----:B------:R-:W-:-:S04]  /*0350*/  @!P1 FMUL R15, R15, 0.5 ;  /* 0x3f0000000f0f9820 */ /* 0x000fc80000400000 */
[----:B------:R-:W0:Y:S02]  /*0360*/  MUFU.EX2 R12, R15 ;  /* 0x0000000f000c7308 */ /* 0x000e240000000800 */
[----:B0-----:R-:W-:-:S04]  /*0370*/  @!P1 FMUL R12, R12, R12 ;  /* 0x0000000c0c0c9220 */ /* 0x001fc80000400000 */
[----:B------:R-:W-:Y:S01]  /*0380*/  FFMA R3, R8, R12, R3 ;  /* 0x0000000c08037223 */ /* 0x000fe20000000003 */
[----:B------:R-:W-:Y:S06]  /*0390*/  @!P2 BRA `(.L_x_3) ;  /* 0xfffffffc00b4a947 */ /* 0x000fec000383ffff */
[----:B------:R-:W-:Y:S05]  /*03a0*/  BSYNC.RECONVERGENT B1 ;  /* 0x0000000000017941 */ /* 0x000fea0003800200 */
.L_x_2:
[----:B------:R-:W-:-:S07]  /*03b0*/  IMAD.MOV.U32 R2, RZ, RZ, R6 ;  /* 0x000000ffff027224 */ /* 0x000fce00078e0006 */
.L_x_1:
[----:B------:R-:W-:Y:S05]  /*03c0*/  BSYNC.RECONVERGENT B0 ;  /* 0x0000000000007941 */ /* 0x000fea0003800200 */
.L_x_0:
[----:B------:R-:W0:Y:S01]  /*03d0*/  S2R R6, SR_LANEID ;  /* 0x0000000000067919 */ /* 0x000e220000000000 */
[----:B------:R-:W-:Y:S01]  /*03e0*/  ISETP.NE.AND P0, PT, R5, RZ, PT ;  /* 0x000000ff0500720c */ /* 0x000fe20003f05270 */
[----:B------:R-:W-:Y:S01]  /*03f0*/  BSSY.RECONVERGENT B0, `(.L_x_4) ;  /* 0x0000017000007945 */ /* 0x000fe20003800200 */
[----:B------:R1:W2:Y:S04]  /*0400*/  SHFL.DOWN PT, R9, R2, 0x1, 0x1f ;  /* 0x08201f0002097f89 */ /* 0x0002a800000e0000 */
[----:B------:R1:W3:Y:S07]  /*0410*/  SHFL.DOWN PT, R12, R3, 0x1, 0x1f ;  /* 0x08201f00030c7f89 */ /* 0x0002ee00000e0000 */
[----:B------:R-:W4:Y:S01]  /*0420*/  @!P0 S2R R11, SR_CgaCtaId ;  /* 0x00000000000b8919 */ /* 0x000f220000008800 */
[----:B0-----:R-:W-:-:S02]  /*0430*/  ISETP.GT.AND P4, PT, R6, 0x1e, PT ;  /* 0x0000001e0600780c */ /* 0x001fc40003f84270 */
[C---:B------:R-:W-:Y:S02]  /*0440*/  ISETP.GT.AND P5, PT, R6.reuse, 0x1d, PT ;  /* 0x0000001d0600780c */ /* 0x040fe40003fa4270 */
[C---:B------:R-:W-:Y:S02]  /*0450*/  ISETP.GT.AND P1, PT, R6.reuse, 0x1b, PT ;  /* 0x0000001b0600780c */ /* 0x040fe40003f24270 */
[C---:B------:R-:W-:Y:S02]  /*0460*/  ISETP.GT.AND P2, PT, R6.reuse, 0x17, PT ;  /* 0x000000170600780c */ /* 0x040fe40003f44270 */
[----:B------:R-:W-:-:S05]  /*0470*/  ISETP.GT.AND P3, PT, R6, 0xf, PT ;  /* 0x0000000f0600780c */ /* 0x000fca0003f64270 */
[----:B-123--:R-:W-:Y:S08]  /*0480*/  @P4 BRA `(.L_x_5) ;  /* 0x0000000000344947 */ /* 0x00eff00003800000 */
[----:B------:R-:W-:-:S04]  /*0490*/  FSETP.GT.AND P4, PT, R2, R9, PT ;  /* 0x000000090200720b */ /* 0x000fc80003f84000 */
[----:B------:R-:W-:Y:S02]  /*04a0*/  FSEL R6, R2, R9, P4 ;  /* 0x0000000902067208 */ /* 0x000fe40002000000 */
[----:B------:R-:W-:Y:S02]  /*04b0*/  FSEL R9, R9, R2, P4 ;  /* 0x0000000209097208 */ /* 0x000fe40002000000 */
[----:B------:R-:W-:Y:S01]  /*04c0*/  FSEL R8, R3, R12, P4 ;  /* 0x0000000c03087208 */ /* 0x000fe20002000000 */
[----:B------:R-:W-:Y:S01]  /*04d0*/  IMAD.MOV.U32 R2, RZ, RZ, R6 ;  /* 0x000000ffff027224 */ /* 0x000fe200078e0006 */
[----:B------:R-:W-:Y:S01]  /*04e0*/  FSEL R3, R12, R3, P4 ;  /* 0x000000030c037208 */ /* 0x000fe20002000000 */
[----:B------:R-:W-:-:S04]  /*04f0*/  FADD R9, -R6, R9 ;  /* 0x0000000906097221 */ /* 0x000fc80000000100 */
[----:B------:R-:W-:-:S05]  /*0500*/  FMUL R9, R9, 1.4426950216293334961 ;  /* 0x3fb8aa3b09097820 */ /* 0x000fca0000400000 */
[----:B------:R-:W-:-:S13]  /*0510*/  FSETP.GEU.AND P6, PT, R9, -126, PT ;  /* 0xc2fc00000900780b */ /* 0x000fda0003fce000 */
[----:B------:R-:W-:-:S04]  /*0520*/  @!P6 FMUL R9, R9, 0.5 ;  /* 0x3f0000000909e820 */ /* 0x000fc80000400000 */
[----:B------:R-:W0:Y:S02]  /*0530*/  MUFU.EX2 R10, R9 ;  /* 0x00000009000a7308 */ /* 0x000e240000000800 */
[----:B0-----:R-:W-:-:S04]  /*0540*/  @!P6 FMUL R10, R10, R10 ;  /* 0x0000000a0a0ae220 */ /* 0x001fc80000400000 */
[----:B------:R-:W-:-:S07]  /*0550*/  FFMA R3, R3, R10, R8 ;  /* 0x0000000a03037223 */ /* 0x000fce0000000008 */
.L_x_5:
[----:B------:R-:W-:Y:S05]  /*0560*/  BSYNC.RECONVERGENT B0 ;  /* 0x0000000000007941 */ /* 0x000fea0003800200 */
.L_x_4:
[----:B------:R-:W-:Y:S01]  /*0570*/  @!P0 MOV R6, 0x400 ;  /* 0x0000040000068802 */ /* 0x000fe20000000f00 */
[----:B------:R0:W1:Y:S01]  /*0580*/  SHFL.DOWN PT, R9, R2, 0x2, 0x1f ;  /* 0x08401f0002097f89 */ /* 0x00006200000e0000 */
[----:B------:R-:W-:Y:S01]  /*0590*/  BSSY.RECONVERGENT B0, `(.L_x_6) ;  /* 0x0000012000007945 */ /* 0x000fe20003800200 */
[----:B------:R-:W-:Y:S02]  /*05a0*/  ISETP.GE.AND P4, PT, R5, R0, PT ;  /* 0x000000000500720c */ /* 0x000fe40003f86270 */
[----:B------:R0:W2:Y:S01]  /*05b0*/  SHFL.DOWN PT, R12, R3, 0x2, 0x1f ;  /* 0x08401f00030c7f89 */ /* 0x0000a200000e0000 */
[----:B----4-:R-:W-:Y:S01]  /*05c0*/  @!P0 LEA R11, R11, R6, 0x18 ;  /* 0x000000060b0b8211 */ /* 0x010fe200078ec0ff */
[----:B------:R-:W-:Y:S09]  /*05d0*/  @P5 BRA `(.L_x_7) ;  /* 0x0000000000345947 */ /* 0x000ff20003800000 */
[----:B-1----:R-:W-:-:S04]  /*05e0*/  FSETP.GT.AND P5, PT, R2, R9, PT ;  /* 0x000000090200720b */ /* 0x002fc80003fa4000 */
[----:B------:R-:W-:Y:S02]  /*05f0*/  FSEL R6, R2, R9, P5 ;  /* 0x0000000902067208 */ /* 0x000fe40002800000 */
[----:B------:R-:W-:Y:S02]  /*0600*/  FSEL R9, R9, R2, P5 ;  /* 0x0000000209097208 */ /* 0x000fe40002800000 */
[----:B--2---:R-:W-:Y:S02]  /*0610*/  FSEL R8, R3, R12, P5 ;  /* 0x0000000c03087208 */ /* 0x004fe40002800000 */
[----:B0-----:R-:W-:Y:S01]  /*0620*/  FSEL R3, R12, R3, P5 ;  /* 0x000000030c037208 */ /* 0x001fe20002800000 */
[----:B------:R-:W-:Y:S01]  /*0630*/  FADD R9, -R6, R9 ;  /* 0x0000000906097221 */ /* 0x000fe20000000100 */
[----:B------:R-:W-:-:S03]  /*0640*/  MOV R2, R6 ;  /* 0x0000000600027202 */ /* 0x000fc60000000f00 */
[----:B------:R-:W-:-:S05]  /*0650*/  FMUL R9, R9, 1.4426950216293334961 ;  /* 0x3fb8aa3b09097820 */ /* 0x000fca0000400000 */
[----:B------:R-:W-:-:S13]  /*0660*/  FSETP.GEU.AND P6, PT, R9, -126, PT ;  /* 0xc2fc00000900780b */ /* 0x000fda0003fce000 */
[----:B------:R-:W-:-:S04]  /*0670*/  @!P6 FMUL R9, R9, 0.5 ;  /* 0x3f0000000909e820 */ /* 0x000fc80000400000 */
[----:B------:R-:W0:Y:S02]  /*0680*/  MUFU.EX2 R10, R9 ;  /* 0x00000009000a7308 */ /* 0x000e240000000800 */
[----:B0-----:R-:W-:-:S04]  /*0690*/  @!P6 FMUL R10, R10, R10 ;  /* 0x0000000a0a0ae220 */ /* 0x001fc80000400000 */
[----:B------:R-:W-:-:S07]  /*06a0*/  FFMA R3, R3, R10, R8 ;  /* 0x0000000a03037223 */ /* 0x000fce0000000008 */
.L_x_7:
[----:B------:R-:W-:Y:S05]  /*06b0*/  BSYNC.RECONVERGENT B0 ;  /* 0x0000000000007941 */ /* 0x000fea0003800200 */
.L_x_6:
[----:B-1----:R1:W3:Y:S01]  /*06c0*/  SHFL.DOWN PT, R9, R2, 0x4, 0x1f ;  /* 0x08801f0002097f89 */ /* 0x0022e200000e0000 */
[----:B------:R-:W-:Y:S03]  /*06d0*/  BSSY.RECONVERGENT B0, `(.L_x_8) ;  /* 0x0000010000007945 */ /* 0x000fe60003800200 */
[----:B--2---:R1:W2:Y:S01]  /*06e0*/  SHFL.DOWN PT, R12, R3, 0x4, 0x1f ;  /* 0x08801f00030c7f89 */ /* 0x0042a200000e0000 */
[----:B------:R-:W-:Y:S05]  /*06f0*/  @P1 BRA `(.L_x_9) ;  /* 0x0000000000341947 */ /* 0x000fea0003800000 */
[----:B---3--:R-:W-:-:S04]  /*0700*/  FSETP.GT.AND P1, PT, R2, R9, PT ;  /* 0x000000090200720b */ /* 0x008fc80003f24000 */
[----:B------:R-:W-:Y:S02]  /*0710*/  FSEL R6, R2, R9, P1 ;  /* 0x0000000902067208 */ /* 0x000fe40000800000 */
[----:B------:R-:W-:Y:S02]  /*0720*/  FSEL R9, R9, R2, P1 ;  /* 0x0000000209097208 */ /* 0x000fe40000800000 */
[----:B--2---:R-:W-:Y:S01]  /*0730*/  FSEL R8, R3, R12, P1 ;  /* 0x0000000c03087208 */ /* 0x004fe20000800000 */
[----:B01----:R-:W-:Y:S01]  /*0740*/  IMAD.MOV.U32 R2, RZ, RZ, R6 ;  /* 0x000000ffff027224 */ /* 0x003fe200078e0006 */
        /* <DEDUP_REMOVED lines=8> */
.L_x_9:
[----:B------:R-:W-:Y:S05]  /*07d0*/  BSYNC.RECONVERGENT B0 ;  /* 0x0000000000007941 */ /* 0x000fea0003800200 */
.L_x_8:
[----:B---3--:R3:W4:Y:S01]  /*07e0*/  SHFL.DOWN PT, R9, R2, 0x8, 0x1f ;  /* 0x09001f0002097f89 */ /* 0x00872200000e0000 */
[----:B------:R-:W-:Y:S03]  /*07f0*/  BSSY.RECONVERGENT B0, `(.L_x_10) ;  /* 0x0000010000007945 */ /* 0x000fe60003800200 */
[----:B--2---:R3:W2:Y:S01]  /*0800*/  SHFL.DOWN PT, R12, R3, 0x8, 0x1f ;  /* 0x09001f00030c7f89 */ /* 0x0046a200000e0000 */
[----:B------:R-:W-:Y:S05]  /*0810*/  @P2 BRA `(.L_x_11) ;  /* 0x0000000000342947 */ /* 0x000fea0003800000 */
[----:B----4-:R-:W-:-:S04]  /*0820*/  FSETP.GT.AND P1, PT, R2, R9, PT ;  /* 0x000000090200720b */ /* 0x010fc80003f24000 */
[----:B------:R-:W-:Y:S02]  /*0830*/  FSEL R6, R2, R9, P1 ;  /* 0x0000000902067208 */ /* 0x000fe40000800000 */
[----:B------:R-:W-:Y:S02]  /*0840*/  FSEL R9, R9, R2, P1 ;  /* 0x0000000209097208 */ /* 0x000fe40000800000 */
[----:B--2---:R-:W-:Y:S01]  /*0850*/  FSEL R8, R3, R12, P1 ;  /* 0x0000000c03087208 */ /* 0x004fe20000800000 */
[----:B01-3--:R-:W-:Y:S01]  /*0860*/  IMAD.MOV.U32 R2, RZ, RZ, R6 ;  /* 0x000000ffff027224 */ /* 0x00bfe200078e0006 */
        /* <DEDUP_REMOVED lines=8> */
.L_x_11:
[----:B------:R-:W-:Y:S05]  /*08f0*/  BSYNC.RECONVERGENT B0 ;  /* 0x0000000000007941 */ /* 0x000fea0003800200 */
.L_x_10:
[----:B----4-:R4:W0:Y:S01]  /*0900*/  SHFL.DOWN PT, R9, R2, 0x10, 0x1f ;  /* 0x0a001f0002097f89 */ /* 0x01082200000e0000 */
[----:B------:R-:W-:Y:S03]  /*0910*/  BSSY.RECONVERGENT B0, `(.L_x_12) ;  /* 0x0000010000007945 */ /* 0x000fe60003800200 */
[----:B--2---:R4:W2:Y:S01]  /*0920*/  SHFL.DOWN PT, R12, R3, 0x10, 0x1f ;  /* 0x0a001f00030c7f89 */ /* 0x0048a200000e0000 */
[----:B------:R-:W-:Y:S05]  /*0930*/  @P3 BRA `(.L_x_13) ;  /* 0x0000000000343947 */ /* 0x000fea0003800000 */
[----:B0-----:R-:W-:-:S04]  /*0940*/  FSETP.GT.AND P1, PT, R2, R9, PT ;  /* 0x000000090200720b */ /* 0x001fc80003f24000 */
[----:B------:R-:W-:Y:S02]  /*0950*/  FSEL R8, R2, R9, P1 ;  /* 0x0000000902087208 */ /* 0x000fe40000800000 */
[----:B------:R-:W-:Y:S02]  /*0960*/  FSEL R9, R9, R2, P1 ;  /* 0x0000000209097208 */ /* 0x000fe40000800000 */
[----:B--2---:R-:W-:Y:S02]  /*0970*/  FSEL R6, R3, R12, P1 ;  /* 0x0000000c03067208 */ /* 0x004fe40000800000 */
[----:B-1-34-:R-:W-:Y:S01]  /*0980*/  FSEL R3, R12, R3, P1 ;  /* 0x000000030c037208 */ /* 0x01afe20000800000 */
        /* <DEDUP_REMOVED lines=8> */
.L_x_13:
[----:B------:R-:W-:Y:S05]  /*0a10*/  BSYNC.RECONVERGENT B0 ;  /* 0x0000000000007941 */ /* 0x000fea0003800200 */
.L_x_12:
[----:B------:R-:W-:Y:S06]  /*0a20*/  BAR.SYNC.DEFER_BLOCKING 0x0 ;  /* 0x0000000000007b1d */ /* 0x000fec0000010000 */
[----:B------:R0:W-:Y:S02]  /*0a30*/  @!P0 STS.64 [R11], R2 ;  /* 0x000000020b008388 */ /* 0x0001e40000000a00 */
[----:B------:R-:W-:Y:S06]  /*0a40*/  BAR.SYNC.DEFER_BLOCKING 0x0 ;  /* 0x0000000000007b1d */ /* 0x000fec0000010000 */
[----:B------:R-:W-:Y:S05]  /*0a50*/  @P4 EXIT ;  /* 0x000000000000494d */ /* 0x000fea0003800000 */
[----:B------:R-:W5:Y:S01]  /*0a60*/  S2UR UR5, SR_CgaCtaId ;  /* 0x00000000000579c3 */ /* 0x000f620000008800 */
[----:B------:R-:W-:Y:S01]  /*0a70*/  UMOV UR4, 0x400 ;  /* 0x0000040000047882 */ /* 0x000fe20000000000 */
[----:B01-34-:R-:W-:-:S06]  /*0a80*/  IMAD.MOV.U32 R2, RZ, RZ, 0x4b800000 ;  /* 0x4b800000ff027424 */ /* 0x01bfcc00078e00ff */
[----:B------:R-:W0:Y:S01]  /*0a90*/  LDC.64 R8, c[0x0][0x380] ;  /* 0x0000e000ff087b82 */ /* 0x000e220000000a00 */
[----:B-----5:R-:W-:-:S09]  /*0aa0*/  ULEA UR4, UR5, UR4, 0x18 ;  /* 0x0000000405047291 */ /* 0x020fd2000f8ec0ff */
[----:B------:R-:W1:Y:S02]  /*0ab0*/  LDS.64 R10, [UR4] ;  /* 0x00000004ff0a7984 */ /* 0x000e640008000a00 */
[----:B------:R-:W3:Y:S01]  /*0ac0*/  LDCU UR4, c[0x0][0x360] ;  /* 0x00006c00ff0477ac */ /* 0x000ee20008000800 */
[----:B-1----:R-:W-:-:S04]  /*0ad0*/  FSETP.GEU.AND P0, PT, |R11|, 1.175494350822287508e-38, PT ;  /* 0x008000000b00780b */ /* 0x002fc80003f0e200 */
[----:B------:R-:W-:-:S09]  /*0ae0*/  FSEL R2, R2, 1, !P0 ;  /* 0x3f80000002027808 */ /* 0x000fd20004000000 */
[----:B------:R-:W-:-:S06]  /*0af0*/  @!P0 FMUL R11, R11, 16777216 ;  /* 0x4b8000000b0b8820 */ /* 0x000fcc0000400000 */
[----:B------:R-:W1:Y:S02]  /*0b00*/  MUFU.RCP R11, R11 ;  /* 0x0000000b000b7308 */ /* 0x000e640000001000 */
[----:B01-3--:R-:W-:-:S07]  /*0b10*/  FMUL R6, R11, R2 ;  /* 0x000000020b067220 */ /* 0x00bfce0000400000 */
.L_x_14:
[----:B0-----:R-:W-:-:S04]  /*0b20*/  IMAD R3, R5, R4, R7 ;  /* 0x0000000405037224 */ /* 0x001fc800078e0207 */
[----:B------:R-:W-:-:S05]  /*0b30*/  IMAD.WIDE R2, R3, 0x4, R8 ;  /* 0x0000000403027825 */ /* 0x000fca00078e0208 */
[----:B------:R-:W3:Y:S01]  /*0b40*/  LDG.E R11, desc[UR6][R2.64] ;  /* 0x00000006020b7981 */ /* 0x000ee2000c1e1900 */
[----:B------:R-:W-:Y:S01]  /*0b50*/  IADD3 R5, PT, PT, R5, UR4, RZ ;  /* 0x0000000405057c10 */ /* 0x000fe2000fffe0ff */
[----:B---3--:R-:W-:-:S04]  /*0b60*/  FADD R11, -R10, R11 ;  /* 0x0000000b0a0b7221 */ /* 0x008fc80000000100 */
[----:B------:R-:W-:-:S05]  /*0b70*/  FMUL R11, R11, 1.4426950216293334961 ;  /* 0x3fb8aa3b0b0b7820 */ /* 0x000fca0000400000 */
[----:B------:R-:W-:-:S13]  /*0b80*/  FSETP.GEU.AND P0, PT, R11, -126, PT ;  /* 0xc2fc00000b00780b */ /* 0x000fda0003f0e000 */
[----:B------:R-:W-:-:S04]  /*0b90*/  @!P0 FMUL R11, R11, 0.5 ;  /* 0x3f0000000b0b8820 */ /* 0x000fc80000400000 */
[----:B------:R-:W0:Y:S02]  /*0ba0*/  MUFU.EX2 R13, R11 ;  /* 0x0000000b000d7308 */ /* 0x000e240000000800 */
[----:B0-----:R-:W-:Y:S01]  /*0bb0*/  @!P0 FMUL R13, R13, R13 ;  /* 0x0000000d0d0d8220 */ /* 0x001fe20000400000 */
[----:B------:R-:W-:-:S03]  /*0bc0*/  ISETP.GE.AND P0, PT, R5, R0, PT ;  /* 0x000000000500720c */ /* 0x000fc60003f06270 */
[----:B------:R-:W-:-:S05]  /*0bd0*/  FMUL R13, R6, R13 ;  /* 0x0000000d060d7220 */ /* 0x000fca0000400000 */
[----:B------:R0:W-:Y:S05]  /*0be0*/  STG.E desc[UR6][R2.64], R13 ;  /* 0x0000000d02007986 */ /* 0x0001ea000c101906 */
[----:B------:R-:W-:Y:S05]  /*0bf0*/  @!P0 BRA `(.L_x_14) ;  /* 0xfffffffc00c88947 */ /* 0x000fea000383ffff */
[----:B------:R-:W-:Y:S05]  /*0c00*/  EXIT ;  /* 0x000000000000794d */ /* 0x000fea0003800000 */
.L_x_15:
[----:B------:R-:W-:-:S00]  /*0c10*/  BRA `(.L_x_15) ;  /* 0xfffffffc00fc7947 */ /* 0x000fc0000383ffff */
[----:B------:R-:W-:-:S00]  /*0c20*/  NOP ;  /* 0x0000000000007918 */ /* 0x000fc00000000000 */
        /* <DEDUP_REMOVED lines=13> */
.L_x_105:


//--------------------- .text._Z15_softmax_kernelILi64EEvPfiPiiii --------------------------
	.section	.text._Z15_softmax_kernelILi64EEvPfiPiiii,"ax",@progbits
	.align	128
        .global         _Z15_softmax_kernelILi64EEvPfiPiiii
        .type           _Z15_softmax_kernelILi64EEvPfiPiiii,@function
        .size           _Z15_softmax_kernelILi64EEvPfiPiiii,(.L_x_106 - _Z15_softmax_kernelILi64EEvPfiPiiii)
        .other          _Z15_softmax_kernelILi64EEvPfiPiiii,@"STO_CUDA_ENTRY STV_DEFAULT"
_Z15_softmax_kernelILi64EEvPfiPiiii:
.text._Z15_softmax_kernelILi64EEvPfiPiiii:
        /* <DEDUP_REMOVED lines=10> */
[----:B------:R-:W-:Y:S01]  /*00a0*/  ISETP.NE.U32.AND P1, PT, R2, RZ, PT ;  /* 0x000000ff0200720c */ /* 0x000fe20003f25070 */
[----:B0-----:R-:W-:-:S06]  /*00b0*/  IMAD.MOV.U32 R5, RZ, RZ, -0x800001 ;  /* 0xff7fffffff057424 */ /* 0x001fcc00078e00ff */
        /* <DEDUP_REMOVED lines=10> */
[----:B------:R-:W-:Y:S02]  /*0160*/  IMAD R9, R2, R7, UR4 ;  /* 0x0000000402097e24 */ /* 0x000fe4000f8e0207 */
[----:B------:R-:W-:-:S03]  /*0170*/  HFMA2 R7, -RZ, RZ, 0, 0 ;  /* 0x00000000ff077431 */ /* 0x000fc600000001ff */
[----:B------:R-:W-:-:S13]  /*0180*/  ISETP.GE.U32.AND P0, PT, R9, R2, PT ;  /* 0x000000020900720c */ /* 0x000fda0003f06070 */
[----:B------:R-:W-:-:S05]  /*0190*/  @P0 IMAD.IADD R9, R9, 0x1, -R2 ;  /* 0x0000000109090824 */ /* 0x000fca00078e0a02 */
[----:B------:R-:W-:-:S13]  /*01a0*/  ISETP.GE.U32.AND P0, PT, R9, R2, PT ;  /* 0x000000020900720c */ /* 0x000fda0003f06070 */
[----:B------:R-:W-:Y:S01]  /*01b0*/  @P0 IMAD.IADD R9, R9, 0x1, -R2 ;  /* 0x0000000109090824 */ /* 0x000fe200078e0a02 */
[----:B------:R-:W-:-:S04]  /*01c0*/  @!P1 LOP3.LUT R9, RZ, R2, RZ, 0x33, !PT ;  /* 0x00000002ff099212 */ /* 0x000fc800078e33ff */
[----:B------:R-:W-:Y:S02]  /*01d0*/  IADD3 R4, PT, PT, -R9, UR4, RZ ;  /* 0x0000000409047c10 */ /* 0x000fe4000fffe1ff */
[----:B---3--:R-:W-:-:S03]  /*01e0*/  ISETP.GE.AND P0, PT, R3, R0, PT ;  /* 0x000000000300720c */ /* 0x008fc60003f06270 */
[----:B------:R-:W-:-:S10]  /*01f0*/  IMAD R9, R0, R4, R9 ;  /* 0x0000000400097224 */ /* 0x000fd400078e0209 */
[----:B------:R-:W-:Y:S05]  /*0200*/  @P0 BRA `(.L_x_17) ;  /* 0x00000000006c0947 */ /* 0x000fea0003800000 */
[----:B------:R-:W0:Y:S01]  /*0210*/  LDC R14, c[0x0][0x360] ;  /* 0x0000d800ff0e7b82 */ /* 0x000e220000000800 */
[----:B------:R-:W-:Y:S01]  /*0220*/  BSSY.RECONVERGENT B1, `(.L_x_18) ;  /* 0x0000018000017945 */ /* 0x000fe20003800200 */
[----:B------:R-:W-:Y:S02]  /*0230*/  IMAD.MOV.U32 R6, RZ, RZ, -0x800001 ;  /* 0xff7fffffff067424 */ /* 0x000fe400078e00ff */
[----:B------:R-:W-:Y:S02]  /*0240*/  IMAD.MOV.U32 R13, RZ, RZ, R3 ;  /* 0x000000ffff0d7224 */ /* 0x000fe400078e0003 */
[----:B------:R-:W-:Y:S02]  /*0250*/  IMAD.MOV.U32 R7, RZ, RZ, RZ ;  /* 0x000000ffff077224 */ /* 0x000fe400078e00ff */
[----:B------:R-:W1:Y:S05]  /*0260*/  LDC.64 R4, c[0x0][0x380] ;  /* 0x0000e000ff047b82 */ /* 0x000e6a0000000a00 */
.L_x_19:
[----:B------:R-:W-:-:S04]  /*0270*/  IMAD R11, R13, R2, R9 ;  /* 0x000000020d0b7224 */ /* 0x000fc800078e0209 */
[----:B-1----:R-:W-:-:S06]  /*0280*/  IMAD.WIDE R10, R11, 0x4, R4 ;  /* 0x000000040b0a7825 */ /* 0x002fcc00078e0204 */
[----:B------:R-:W2:Y:S01]  /*0290*/  LDG.E R11, desc[UR6][R10.64] ;  /* 0x000000060a0b7981 */ /* 0x000ea2000c1e1900 */
[----:B0-----:R-:W-:-:S04]  /*02a0*/  IADD3 R13, PT, PT, R14, R13, RZ ;  /* 0x0000000d0e0d7210 */ /* 0x001fc80007ffe0ff */
[----:B------:R-:W-:Y:S02]  /*02b0*/  ISETP.GE.AND P2, PT, R13, R0, PT ;  /* 0x000000000d00720c */ /* 0x000fe40003f46270 */
[----:B--2---:R-:W-:-:S04]  /*02c0*/  FSETP.GT.AND P0, PT, R6, R11, PT ;  /* 0x0000000b0600720b */ /* 0x004fc80003f04000 */
[----:B------:R-:W-:Y:S02]  /*02d0*/  FSEL R8, R6, R11, P0 ;  /* 0x0000000b06087208 */ /* 0x000fe40000000000 */
[----:B------:R-:W-:Y:S02]  /*02e0*/  FSEL R15, R11, R6, P0 ;  /* 0x000000060b0f7208 */ /* 0x000fe40000000000 */
[C---:B------:R-:W-:Y:S01]  /*02f0*/  FSEL R10, R7.reuse, 1, !P0 ;  /* 0x3f800000070a7808 */ /* 0x040fe20004000000 */
[----:B------:R-:W-:Y:S01]  /*0300*/  IMAD.MOV.U32 R6, RZ, RZ, R8 ;  /* 0x000000ffff067224 */ /* 0x000fe200078e0008 */
[----:B------:R-:W-:Y:S01]  /*0310*/  FSEL R7, R7, 1, P0 ;  /* 0x3f80000007077808 */ /* 0x000fe20000000000 */
[----:B------:R-:W-:-:S04]  /*0320*/  FADD R15, -R8, R15 ;  /* 0x0000000f080f7221 */ /* 0x000fc80000000100 */
        /* <DEDUP_REMOVED lines=8> */
.L_x_18:
[----:B------:R-:W-:-:S07]  /*03b0*/  IMAD.MOV.U32 R5, RZ, RZ, R8 ;  /* 0x000000ffff057224 */ /* 0x000fce00078e0008 */
.L_x_17:
[----:B------:R-:W-:Y:S05]  /*03c0*/  BSYNC.RECONVERGENT B0 ;  /* 0x0000000000007941 */ /* 0x000fea0003800200 */
.L_x_16:
[----:B------:R-:W0:Y:S01]  /*03d0*/  S2R R11, SR_LANEID ;  /* 0x00000000000b7919 */ /* 0x000e220000000000 */
[----:B------:R-:W-:Y:S01]  /*03e0*/  BSSY.RECONVERGENT B0, `(.L_x_20) ;  /* 0x0000014000007945 */ /* 0x000fe20003800200 */
[C---:B------:R-:W-:Y:S01]  /*03f0*/  ISETP.NE.AND P0, PT, R3.reuse, RZ, PT ;  /* 0x000000ff0300720c */ /* 0x040fe20003f05270 */
[----:B------:R1:W2:Y:S01]  /*0400*/  SHFL.DOWN PT, R6, R5, 0x1, 0x1f ;  /* 0x08201f0005067f89 */ /* 0x0002a200000e0000 */
[----:B------:R-:W-:-:S03]  /*0410*/  ISETP.GE.AND P1, PT, R3, R0, PT ;  /* 0x000000000300720c */ /* 0x000fc60003f26270 */
[----:B------:R1:W3:Y:S01]  /*0420*/  SHFL.DOWN PT, R12, R7, 0x1, 0x1f ;  /* 0x08201f00070c7f89 */ /* 0x0002e200000e0000 */
[----:B0-----:R-:W-:-:S13]  /*0430*/  ISETP.GT.AND P2, PT, R11, 0x1e, PT ;  /* 0x0000001e0b00780c */ /* 0x001fda0003f44270 */
[----:B-123--:R-:W-:Y:S05]  /*0440*/  @P2 BRA `(.L_x_21) ;  /* 0x0000000000342947 */ /* 0x00efea0003800000 */
[----:B------:R-:W-:-:S04]  /*0450*/  FSETP.GT.AND P2, PT, R5, R6, PT ;  /* 0x000000060500720b */ /* 0x000fc80003f44000 */
[----:B------:R-:W-:Y:S02]  /*0460*/  FSEL R4, R5, R6, P2 ;  /* 0x0000000605047208 */ /* 0x000fe40001000000 */
[----:B------:R-:W-:Y:S02]  /*0470*/  FSEL R5, R6, R5, P2 ;  /* 0x0000000506057208 */ /* 0x000fe40001000000 */
[----:B------:R-:W-:Y:S02]  /*0480*/  FSEL R6, R7, R12, P2 ;  /* 0x0000000c07067208 */ /* 0x000fe40001000000 */
[----:B------:R-:W-:Y:S01]  /*0490*/  FSEL R7, R12, R7, P2 ;  /* 0x000000070c077208 */ /* 0x000fe20001000000 */
[----:B------:R-:W-:-:S04]  /*04a0*/  FADD R5, -R4, R5 ;  /* 0x0000000504057221 */ /* 0x000fc80000000100 */
[----:B------:R-:W-:Y:S01]  /*04b0*/  FMUL R8, R5, 1.4426950216293334961 ;  /* 0x3fb8aa3b05087820 */ /* 0x000fe20000400000 */
[----:B------:R-:W-:-:S04]  /*04c0*/  MOV R5, R4 ;  /* 0x0000000400057202 */ /* 0x000fc80000000f00 */
[----:B------:R-:W-:-:S13]  /*04d0*/  FSETP.GEU.AND P3, PT, R8, -126, PT ;  /* 0xc2fc00000800780b */ /* 0x000fda0003f6e000 */
[----:B------:R-:W-:-:S04]  /*04e0*/  @!P3 FMUL R8, R8, 0.5 ;  /* 0x3f0000000808b820 */ /* 0x000fc80000400000 */
[----:B------:R-:W0:Y:S02]  /*04f0*/  MUFU.EX2 R10, R8 ;  /* 0x00000008000a7308 */ /* 0x000e240000000800 */
[----:B0-----:R-:W-:-:S04]  /*0500*/  @!P3 FMUL R10, R10, R10 ;  /* 0x0000000a0a0ab220 */ /* 0x001fc80000400000 */
[----:B------:R-:W-:-:S07]  /*0510*/  FFMA R7, R7, R10, R6 ;  /* 0x0000000a07077223 */ /* 0x000fce0000000006 */
.L_x_21:
[----:B------:R-:W-:Y:S05]  /*0520*/  BSYNC.RECONVERGENT B0 ;  /* 0x0000000000007941 */ /* 0x000fea0003800200 */
.L_x_20:
[C---:B------:R-:W-:Y:S01]  /*0530*/  ISETP.GT.AND P5, PT, R11.reuse, 0x1d, PT ;  /* 0x0000001d0b00780c */ /* 0x040fe20003fa4270 */
[----:B------:R0:W1:Y:S01]  /*0540*/  SHFL.DOWN PT, R6, R5, 0x2, 0x1f ;  /* 0x08401f0005067f89 */ /* 0x00006200000e0000 */
[----:B------:R-:W-:Y:S01]  /*0550*/  BSSY.RECONVERGENT B0, `(.L_x_22) ;  /* 0x0000013000007945 */ /* 0x000fe20003800200 */
[C---:B------:R-:W-:Y:S02]  /*0560*/  ISETP.GT.AND P4, PT, R11.reuse, 0x1b, PT ;  /* 0x0000001b0b00780c */ /* 0x040fe40003f84270 */
[----:B------:R0:W2:Y:S01]  /*0570*/  SHFL.DOWN PT, R12, R7, 0x2, 0x1f ;  /* 0x08401f00070c7f89 */ /* 0x0000a200000e0000 */
[C---:B------:R-:W-:Y:S02]  /*0580*/  ISETP.GT.AND P3, PT, R11.reuse, 0x17, PT ;  /* 0x000000170b00780c */ /* 0x040fe40003f64270 */
[----:B------:R-:W-:-:S05]  /*0590*/  ISETP.GT.AND P2, PT, R11, 0xf, PT ;  /* 0x0000000f0b00780c */ /* 0x000fca0003f44270 */
[----:B0-----:R-:W-:Y:S08]  /*05a0*/  @P5 BRA `(.L_x_23) ;  /* 0x0000000000345947 */ /* 0x001ff00003800000 */
[----:B-1----:R-:W-:-:S04]  /*05b0*/  FSETP.GT.AND P5, PT, R5, R6, PT ;  /* 0x000000060500720b */ /* 0x002fc80003fa4000 */
[----:B------:R-:W-:Y:S02]  /*05c0*/  FSEL R4, R5, R6, P5 ;  /* 0x0000000605047208 */ /* 0x000fe40002800000 */
[----:B------:R-:W-:Y:S02]  /*05d0*/  FSEL R5, R6, R5, P5 ;  /* 0x0000000506057208 */ /* 0x000fe40002800000 */
[----:B--2---:R-:W-:Y:S02]  /*05e0*/  FSEL R6, R7, R12, P5 ;  /* 0x0000000c07067208 */ /* 0x004fe40002800000 */
[----:B------:R-:W-:Y:S01]  /*05f0*/  FSEL R7, R12, R7, P5 ;  /* 0x000000070c077208 */ /* 0x000fe20002800000 */
[----:B------:R-:W-:-:S04]  /*0600*/  FADD R5, -R4, R5 ;  /* 0x0000000504057221 */ /* 0x000fc80000000100 */
[----:B------:R-:W-:Y:S01]  /*0610*/  FMUL R8, R5, 1.4426950216293334961 ;  /* 0x3fb8aa3b05087820 */ /* 0x000fe20000400000 */
[----:B------:R-:W-:-:S04]  /*0620*/  IMAD.MOV.U32 R5, RZ, RZ, R4 ;  /* 0x000000ffff057224 */ /* 0x000fc800078e0004 */
[----:B------:R-:W-:-:S13]  /*0630*/  FSETP.GEU.AND P6, PT, R8, -126, PT ;  /* 0xc2fc00000800780b */ /* 0x000fda0003fce000 */
[----:B------:R-:W-:-:S04]  /*0640*/  @!P6 FMUL R8, R8, 0.5 ;  /* 0x3f0000000808e820 */ /* 0x000fc80000400000 */
[----:B------:R-:W0:Y:S02]  /*0650*/  MUFU.EX2 R10, R8 ;  /* 0x00000008000a7308 */ /* 0x000e240000000800 */
[----:B0-----:R-:W-:-:S04]  /*0660*/  @!P6 FMUL R10, R10, R10 ;  /* 0x0000000a0a0ae220 */ /* 0x001fc80000400000 */
[----:B------:R-:W-:-:S07]  /*0670*/  FFMA R7, R7, R10, R6 ;  /* 0x0000000a07077223 */ /* 0x000fce0000000006 */
.L_x_23:
[----:B------:R-:W-:Y:S05]  /*0680*/  BSYNC.RECONVERGENT B0 ;  /* 0x0000000000007941 */ /* 0x000fea0003800200 */
.L_x_22:
[----:B-1----:R0:W1:Y:S01]  /*0690*/  SHFL.DOWN PT, R6, R5, 0x4, 0x1f ;  /* 0x08801f0005067f89 */ /* 0x00206200000e0000 */
[----:B------:R-:W-:Y:S03]  /*06a0*/  BSSY.RECONVERGENT B0, `(.L_x_24) ;  /* 0x0000010000007945 */ /* 0x000fe60003800200 */
[----:B--2---:R0:W2:Y:S01]  /*06b0*/  SHFL.DOWN PT, R12, R7, 0x4, 0x1f ;  /* 0x08801f00070c7f89 */ /* 0x0040a200000e0000 */
[----:B------:R-:W-:Y:S05]  /*06c0*/  @P4 BRA `(.L_x_25) ;  /* 0x0000000000344947 */ /* 0x000fea0003800000 */
[----:B-1----:R-:W-:-:S04]  /*06d0*/  FSETP.GT.AND P4, PT, R5, R6, PT ;  /* 0x000000060500720b */ /* 0x002fc80003f84000 */
[----:B------:R-:W-:Y:S02]  /*06e0*/  FSEL R4, R5, R6, P4 ;  /* 0x0000000605047208 */ /* 0x000fe40002000000 */
[----:B0-----:R-:W-:Y:S02]  /*06f0*/  FSEL R5, R6, R5, P4 ;  /* 0x0000000506057208 */ /* 0x001fe40002000000 */
        /* <DEDUP_REMOVED lines=10> */
.L_x_25:
[----:B------:R-:W-:Y:S05]  /*07a0*/  BSYNC.RECONVERGENT B0 ;  /* 0x0000000000007941 */ /* 0x000fea0003800200 */
.L_x_24:
[----:B-1----:R1:W3:Y:S01]  /*07b0*/  SHFL.DOWN PT, R6, R5, 0x8, 0x1f ;  /* 0x09001f0005067f89 */ /* 0x0022e200000e0000 */
[----:B------:R-:W-:Y:S03]  /*07c0*/  BSSY.RECONVERGENT B0, `(.L_x_26) ;  /* 0x0000010000007945 */ /* 0x000fe60003800200 */
[----:B--2---:R1:W2:Y:S01]  /*07d0*/  SHFL.DOWN PT, R12, R7, 0x8, 0x1f ;  /* 0x09001f00070c7f89 */ /* 0x0042a200000e0000 */
[----:B------:R-:W-:Y:S05]  /*07e0*/  @P3 BRA `(.L_x_27) ;  /* 0x0000000000343947 */ /* 0x000fea0003800000 */
[----:B---3--:R-:W-:-:S04]  /*07f0*/  FSETP.GT.AND P3, PT, R5, R6, PT ;  /* 0x000000060500720b */ /* 0x008fc80003f64000 */
[----:B------:R-:W-:Y:S02]  /*0800*/  FSEL R4, R5, R6, P3 ;  /* 0x0000000605047208 */ /* 0x000fe40001800000 */
[----:B01----:R-:W-:Y:S02]  /*0810*/  FSEL R5, R6, R5, P3 ;  /* 0x0000000506057208 */ /* 0x003fe40001800000 */
[----:B--2---:R-:W-:Y:S02]  /*0820*/  FSEL R6, R7, R12, P3 ;  /* 0x0000000c07067208 */ /* 0x004fe40001800000 */
        /* <DEDUP_REMOVED lines=9> */
.L_x_27:
[----:B------:R-:W-:Y:S05]  /*08c0*/  BSYNC.RECONVERGENT B0 ;  /* 0x0000000000007941 */ /* 0x000fea0003800200 */
.L_x_26:
[----:B---3--:R3:W4:Y:S01]  /*08d0*/  SHFL.DOWN PT, R6, R5, 0x10, 0x1f ;  /* 0x0a001f0005067f89 */ /* 0x00872200000e0000 */
[----:B------:R-:W-:Y:S03]  /*08e0*/  BSSY.RECONVERGENT B0, `(.L_x_28) ;  /* 0x0000018000007945 */ /* 0x000fe60003800200 */
[----:B--2---:R3:W2:Y:S01]  /*08f0*/  SHFL.DOWN PT, R12, R7, 0x10, 0x1f ;  /* 0x0a001f00070c7f89 */ /* 0x0046a200000e0000 */
[----:B------:R-:W-:Y:S05]  /*0900*/  @P2 BRA `(.L_x_29) ;  /* 0x0000000000542947 */ /* 0x000fea0003800000 */
[-C--:B----4-:R-:W-:Y:S02]  /*0910*/  FSETP.GT.AND P2, PT, R5, R6.reuse, PT ;  /* 0x000000060500720b */ /* 0x090fe40003f44000 */
[----:B------:R-:W-:Y:S02]  /*0920*/  ISETP.NE.AND P4, PT, R11, RZ, PT ;  /* 0x000000ff0b00720c */ /* 0x000fe40003f85270 */
[----:B------:R-:W-:Y:S02]  /*0930*/  FSEL R11, R6, R5, P2 ;  /* 0x00000005060b7208 */ /* 0x000fe40001000000 */
[----:B------:R-:W-:Y:S02]  /*0940*/  FSEL R6, R5, R6, P2 ;  /* 0x0000000605067208 */ /* 0x000fe40001000000 */
[----:B--2---:R-:W-:Y:S02]  /*0950*/  FSEL R4, R7, R12, P2 ;  /* 0x0000000c07047208 */ /* 0x004fe40001000000 */
[----:B01-3--:R-:W-:Y:S01]  /*0960*/  FSEL R7, R12, R7, P2 ;  /* 0x000000070c077208 */ /* 0x00bfe20001000000 */
[----:B------:R-:W-:-:S04]  /*0970*/  FADD R11, -R6, R11 ;  /* 0x0000000b060b7221 */ /* 0x000fc80000000100 */
[----:B------:R-:W-:Y:S01]  /*0980*/  FMUL R11, R11, 1.4426950216293334961 ;  /* 0x3fb8aa3b0b0b7820 */ /* 0x000fe20000400000 */
[----:B------:R-:W0:Y:S01]  /*0990*/  @!P4 S2R R13, SR_CgaCtaId ;  /* 0x00000000000dc919 */ /* 0x000e220000008800 */
[----:B------:R-:W-:Y:S02]  /*09a0*/  @!P4 MOV R10, 0x400 ;  /* 0x00000400000ac802 */ /* 0x000fe40000000f00 */
[----:B------:R-:W-:Y:S02]  /*09b0*/  @!P4 SHF.R.U32.HI R8, RZ, 0x2, R3 ;  /* 0x00000002ff08c819 */ /* 0x000fe40000011603 */
[----:B------:R-:W-:Y:S02]  /*09c0*/  FSETP.GEU.AND P3, PT, R11, -126, PT ;  /* 0xc2fc00000b00780b */ /* 0x000fe40003f6e000 */
[----:B------:R-:W-:-:S11]  /*09d0*/  @!P4 LOP3.LUT R8, R8, 0xf8, RZ, 0xc0, !PT ;  /* 0x000000f80808c812 */ /* 0x000fd600078ec0ff */
[----:B------:R-:W-:-:S04]  /*09e0*/  @!P3 FMUL R11, R11, 0.5 ;  /* 0x3f0000000b0bb820 */ /* 0x000fc80000400000 */
[----:B------:R-:W1:Y:S01]  /*09f0*/  MUFU.EX2 R5, R11 ;  /* 0x0000000b00057308 */ /* 0x000e620000000800 */
[----:B0-----:R-:W-:-:S05]  /*0a00*/  @!P4 LEA R13, R13, R10, 0x18 ;  /* 0x0000000a0d0dc211 */ /* 0x001fca00078ec0ff */
[----:B------:R-:W-:Y:S02]  /*0a10*/  @!P4 IMAD.IADD R8, R8, 0x1, R13 ;  /* 0x000000010808c824 */ /* 0x000fe400078e020d */
[----:B-1----:R-:W-:-:S04]  /*0a20*/  @!P3 FMUL R5, R5, R5 ;  /* 0x000000050505b220 */ /* 0x002fc80000400000 */
[----:B------:R-:W-:Y:S01]  /*0a30*/  FFMA R7, R7, R5, R4 ;  /* 0x0000000507077223 */ /* 0x000fe20000000004 */
[----:B------:R-:W-:-:S04]  /*0a40*/  IMAD.MOV.U32 R5, RZ, RZ, R6 ;  /* 0x000000ffff057224 */ /* 0x000fc800078e0006 */
[----:B------:R0:W-:Y:S03]  /*0a50*/  @!P4 STS.64 [R8+0x8], R6 ;  /* 0x000008060800c388 */ /* 0x0001e60000000a00 */
.L_x_29:
[----:B------:R-:W-:Y:S05]  /*0a60*/  BSYNC.RECONVERGENT B0 ;  /* 0x0000000000007941 */ /* 0x000fea0003800200 */
.L_x_28:
[----:B------:R-:W-:Y:S06]  /*0a70*/  BAR.SYNC.DEFER_BLOCKING 0x0 ;  /* 0x0000000000007b1d */ /* 0x000fec0000010000 */
[----:B------:R-:W-:Y:S04]  /*0a80*/  BSSY.RECONVERGENT B0, `(.L_x_30) ;  /* 0x0000013000007945 */ /* 0x000fe80003800200 */
[----:B------:R-:W-:Y:S05]  /*0a90*/  @P0 BRA `(.L_x_31) ;  /* 0x0000000000440947 */ /* 0x000fea0003800000 */
[----:B------:R-:W5:Y:S01]  /*0aa0*/  S2UR UR5, SR_CgaCtaId ;  /* 0x00000000000579c3 */ /* 0x000f620000008800 */
[----:B------:R-:W-:Y:S02]  /*0ab0*/  UMOV UR4, 0x400 ;  /* 0x0000040000047882 */ /* 0x000fe40000000000 */
[----:B-----5:R-:W-:-:S09]  /*0ac0*/  ULEA UR4, UR5, UR4, 0x18 ;  /* 0x0000000405047291 */ /* 0x020fd2000f8ec0ff */
[----:B------:R-:W5:Y:S02]  /*0ad0*/  LDS.64 R10, [UR4+0x10] ;  /* 0x00001004ff0a7984 */ /* 0x000f640008000a00 */
[----:B-----5:R-:W-:-:S04]  /*0ae0*/  FSETP.GT.AND P0, PT, R5, R10, PT ;  /* 0x0000000a0500720b */ /* 0x020fc80003f04000 */
[----:B------:R-:W-:Y:S02]  /*0af0*/  FSEL R13, R10, R5, P0 ;  /* 0x000000050a0d7208 */ /* 0x000fe40000000000 */
[----:B------:R-:W-:Y:S02]  /*0b00*/  FSEL R10, R5, R10, P0 ;  /* 0x0000000a050a7208 */ /* 0x000fe40000000000 */
[----:B------:R-:W-:Y:S02]  /*0b10*/  FSEL R4, R7, R11, P0 ;  /* 0x0000000b07047208 */ /* 0x000fe40000000000 */
[----:B------:R-:W-:Y:S01]  /*0b20*/  FSEL R11, R11, R7, P0 ;  /* 0x000000070b0b7208 */ /* 0x000fe20000000000 */
[----:B------:R-:W-:-:S04]  /*0b30*/  FADD R13, -R10, R13 ;  /* 0x0000000d0a0d7221 */ /* 0x000fc80000000100 */
[----:B------:R-:W-:-:S05]  /*0b40*/  FMUL R13, R13, 1.4426950216293334961 ;  /* 0x3fb8aa3b0d0d7820 */ /* 0x000fca0000400000 */
[----:B------:R-:W-:-:S13]  /*0b50*/  FSETP.GEU.AND P2, PT, R13, -126, PT ;  /* 0xc2fc00000d00780b */ /* 0x000fda0003f4e000 */
[----:B------:R-:W-:-:S04]  /*0b60*/  @!P2 FMUL R13, R13, 0.5 ;  /* 0x3f0000000d0da820 */ /* 0x000fc80000400000 */
[----:B01-3--:R-:W0:Y:S02]  /*0b70*/  MUFU.EX2 R5, R13 ;  /* 0x0000000d00057308 */ /* 0x00be240000000800 */
[----:B0-----:R-:W-:-:S04]  /*0b80*/  @!P2 FMUL R5, R5, R5 ;  /* 0x000000050505a220 */ /* 0x001fc80000400000 */
[----:B------:R-:W-:-:S05]  /*0b90*/  FFMA R11, R11, R5, R4 ;  /* 0x000000050b0b7223 */ /* 0x000fca0000000004 */
[----:B------:R0:W-:Y:S02]  /*0ba0*/  STS.64 [UR4+0x20], R10 ;  /* 0x0000200aff007988 */ /* 0x0001e40008000a04 */
.L_x_31:
[----:B------:R-:W-:Y:S05]  /*0bb0*/  BSYNC.RECONVERGENT B0 ;  /* 0x0000000000007941 */ /* 0x000fea0003800200 */
.L_x_30:
[----:B------:R-:W-:Y:S06]  /*0bc0*/  BAR.SYNC.DEFER_BLOCKING 0x0 ;  /* 0x0000000000007b1d */ /* 0x000fec0000010000 */
[----:B------:R-:W-:Y:S05]  /*0bd0*/  @P1 EXIT ;  /* 0x000000000000194d */ /* 0x000fea0003800000 */
[----:B------:R-:W5:Y:S01]  /*0be0*/  S2UR UR5, SR_CgaCtaId ;  /* 0x00000000000579c3 */ /* 0x000f620000008800 */
[----:B------:R-:W-:Y:S01]  /*0bf0*/  UMOV UR4, 0x400 ;  /* 0x0000040000047882 */ /* 0x000fe20000000000 */
[----:B0-----:R-:W-:-:S06]  /*0c00*/  HFMA2 R8, -RZ, RZ, 15, 0 ;  /* 0x4b800000ff087431 */ /* 0x001fcc00000001ff */
[----:B-1-34-:R-:W0:Y:S01]  /*0c10*/  LDC.64 R6, c[0x0][0x380] ;  /* 0x0000e000ff067b82 */ /* 0x01ae220000000a00 */
[----:B-----5:R-:W-:-:S09]  /*0c20*/  ULEA UR4, UR5, UR4, 0x18 ;  /* 0x0000000405047291 */ /* 0x020fd2000f8ec0ff */
[----:B------:R-:W1:Y:S02]  /*0c30*/  LDS.64 R4, [UR4+0x20] ;  /* 0x00002004ff047984 */ /* 0x000e640008000a00 */
[----:B------:R-:W3:Y:S01]  /*0c40*/  LDCU UR4, c[0x0][0x360] ;  /* 0x00006c00ff0477ac */ /* 0x000ee20008000800 */
[----:B-1----:R-:W-:-:S04]  /*0c50*/  FSETP.GEU.AND P0, PT, |R5|, 1.175494350822287508e-38, PT ;  /* 0x008000000500780b */ /* 0x002fc80003f0e200 */
[----:B------:R-:W-:-:S09]  /*0c60*/  FSEL R8, R8, 1, !P0 ;  /* 0x3f80000008087808 */ /* 0x000fd20004000000 */
[----:B------:R-:W-:-:S06]  /*0c70*/  @!P0 FMUL R5, R5, 16777216 ;  /* 0x4b80000005058820 */ /* 0x000fcc0000400000 */
[----:B------:R-:W1:Y:S02]  /*0c80*/  MUFU.RCP R5, R5 ;  /* 0x0000000500057308 */ /* 0x000e640000001000 */
[----:B01-3--:R-:W-:-:S07]  /*0c90*/  FMUL R8, R5, R8 ;  /* 0x0000000805087220 */ /* 0x00bfce0000400000 */
.L_x_32:
[----:B0-----:R-:W-:-:S04]  /*0ca0*/  IMAD R11, R3, R2, R9 ;  /* 0x00000002030b7224 */ /* 0x001fc800078e0209 */
[----:B------:R-:W-:-:S05]  /*0cb0*/  IMAD.WIDE R10, R11, 0x4, R6 ;  /* 0x000000040b0a7825 */ /* 0x000fca00078e0206 */
[----:B------:R-:W3:Y:S01]  /*0cc0*/  LDG.E R5, desc[UR6][R10.64] ;  /* 0x000000060a057981 */ /* 0x000ee2000c1e1900 */
[----:B------:R-:W-:Y:S02]  /*0cd0*/  VIADD R3, R3, UR4 ;  /* 0x0000000403037c36 */ /* 0x000fe40008000000 */
        /* <DEDUP_REMOVED lines=11> */
.L_x_33:
        /* <DEDUP_REMOVED lines=15> */
.L_x_106:


//--------------------- .text._Z15_softmax_kernelILi128EEvPfiPiiii --------------------------
	.section	.text._Z15_softmax_kernelILi128EEvPfiPiiii,"ax",@progbits
	.align	128
        .global         _Z15_softmax_kernelILi128EEvPfiPiiii
        .type           _Z15_softmax_kernelILi128EEvPfiPiiii,@function
        .size           _Z15_softmax_kernelILi128EEvPfiPiiii,(.L_x_107 - _Z15_softmax_kernelILi128EEvPfiPiiii)
        .other          _Z15_softmax_kernelILi128EEvPfiPiiii,@"STO_CUDA_ENTRY STV_DEFAULT"
_Z15_softmax_kernelILi128EEvPfiPiiii:
.text._Z15_softmax_kernelILi128EEvPfiPiiii:
        /* <DEDUP_REMOVED lines=11> */
[----:B------:R-:W-:-:S06]  /*00b0*/  IMAD.MOV.U32 R13, RZ, RZ, -0x800001 ;  /* 0xff7fffffff0d7424 */ /* 0x000fcc00078e00ff */
[----:B--2---:R-:W2:Y:S02]  /*00c0*/  MUFU.RCP R3, R3 ;  /* 0x0000000300037308 */ /* 0x004ea40000001000 */
[----:B--2---:R-:W-:Y:S02]  /*00d0*/  VIADD R6, R3, 0xffffffe ;  /* 0x0ffffffe03067836 */ /* 0x004fe40000000000 */
[----:B------:R-:W3:Y:S04]  /*00e0*/  S2R R3, SR_TID.X ;  /* 0x0000000000037919 */ /* 0x000ee80000002100 */
[----:B------:R2:W4:Y:S02]  /*00f0*/  F2I.FTZ.U32.TRUNC.NTZ R7, R6 ;  /* 0x0000000600077305 */ /* 0x000524000021f000 */
[----:B--2---:R-:W-:-:S02]  /*0100*/  IMAD.MOV.U32 R6, RZ, RZ, RZ ;  /* 0x000000ffff067224 */ /* 0x004fc400078e00ff */
[----:B----4-:R-:W-:-:S04]  /*0110*/  IMAD.MOV R9, RZ, RZ, -R7 ;  /* 0x000000ffff097224 */ /* 0x010fc800078e0a07 */
[----:B------:R-:W-:-:S04]  /*0120*/  IMAD R9, R9, R2, RZ ;  /* 0x0000000209097224 */ /* 0x000fc800078e02ff */
[----:B------:R-:W-:-:S04]  /*0130*/  IMAD.HI.U32 R7, R7, R9, R6 ;  /* 0x0000000907077227 */ /* 0x000fc800078e0006 */
[----:B------:R-:W-:Y:S02]  /*0140*/  IMAD.MOV.U32 R9, RZ, RZ, RZ ;  /* 0x000000ffff097224 */ /* 0x000fe400078e00ff */
[----:B-1----:R-:W-:-:S04]  /*0150*/  IMAD.HI.U32 R7, R7, UR4, RZ ;  /* 0x0000000407077c27 */ /* 0x002fc8000f8e00ff */
[----:B------:R-:W-:-:S04]  /*0160*/  IMAD.MOV R7, RZ, RZ, -R7 ;  /* 0x000000ffff077224 */ /* 0x000fc800078e0a07 */
[----:B------:R-:W-:-:S05]  /*0170*/  IMAD R11, R2, R7, UR4 ;  /* 0x00000004020b7e24 */ /* 0x000fca000f8e0207 */
[----:B------:R-:W-:-:S13]  /*0180*/  ISETP.GE.U32.AND P0, PT, R11, R2, PT ;  /* 0x000000020b00720c */ /* 0x000fda0003f06070 */
[----:B------:R-:W-:-:S04]  /*0190*/  @P0 IADD3 R11, PT, PT, R11, -R2, RZ ;  /* 0x800000020b0b0210 */ /* 0x000fc80007ffe0ff */
[----:B------:R-:W-:-:S13]  /*01a0*/  ISETP.GE.U32.AND P0, PT, R11, R2, PT ;  /* 0x000000020b00720c */ /* 0x000fda0003f06070 */
[----:B------:R-:W-:Y:S01]  /*01b0*/  @P0 IMAD.IADD R11, R11, 0x1, -R2 ;  /* 0x000000010b0b0824 */ /* 0x000fe200078e0a02 */
[----:B------:R-:W-:-:S04]  /*01c0*/  @!P1 LOP3.LUT R11, RZ, R2, RZ, 0x33, !PT ;  /* 0x00000002ff0b9212 */ /* 0x000fc800078e33ff */
[----:B0-----:R-:W-:Y:S02]  /*01d0*/  IADD3 R4, PT, PT, -R11, UR4, RZ ;  /* 0x000000040b047c10 */ /* 0x001fe4000fffe1ff */
[----:B---3--:R-:W-:-:S03]  /*01e0*/  ISETP.GE.AND P0, PT, R3, R0, PT ;  /* 0x000000000300720c */ /* 0x008fc60003f06270 */
[----:B------:R-:W-:-:S10]  /*01f0*/  IMAD R11, R0, R4, R11 ;  /* 0x00000004000b7224 */ /* 0x000fd400078e020b */
[----:B------:R-:W-:Y:S05]  /*0200*/  @P0 BRA `(.L_x_35) ;  /* 0x00000000006c0947 */ /* 0x000fea0003800000 */
[----:B------:R-:W0:Y:S01]  /*0210*/  LDC R14, c[0x0][0x360] ;  /* 0x0000d800ff0e7b82 */ /* 0x000e220000000800 */
[----:B------:R-:W-:Y:S01]  /*0220*/  BSSY.RECONVERGENT B1, `(.L_x_36) ;  /* 0x0000018000017945 */ /* 0x000fe20003800200 */
[----:B------:R-:W-:Y:S01]  /*0230*/  MOV R8, 0xff7fffff ;  /* 0xff7fffff00087802 */ /* 0x000fe20000000f00 */
[----:B------:R-:W-:Y:S02]  /*0240*/  IMAD.MOV.U32 R13, RZ, RZ, R3 ;  /* 0x000000ffff0d7224 */ /* 0x000fe400078e0003 */
[----:B------:R-:W-:-:S03]  /*0250*/  IMAD.MOV.U32 R9, RZ, RZ, RZ ;  /* 0x000000ffff097224 */ /* 0x000fc600078e00ff */
[----:B------:R-:W1:Y:S04]  /*0260*/  LDC.64 R4, c[0x0][0x380] ;  /* 0x0000e000ff047b82 */ /* 0x000e680000000a00 */
.L_x_37:
        /* <DEDUP_REMOVED lines=20> */
.L_x_36:
[----:B------:R-:W-:-:S07]  /*03b0*/  IMAD.MOV.U32 R13, RZ, RZ, R10 ;  /* 0x000000ffff0d7224 */ /* 0x000fce00078e000a */
.L_x_35:
[----:B------:R-:W-:Y:S05]  /*03c0*/  BSYNC.RECONVERGENT B0 ;  /* 0x0000000000007941 */ /* 0x000fea0003800200 */
.L_x_34:
        /* <DEDUP_REMOVED lines=11> */
[----:B------:R-:W-:Y:S01]  /*0480*/  FSEL R6, R12, R9, P2 ;  /* 0x000000090c067208 */ /* 0x000fe20001000000 */
[----:B------:R-:W-:Y:S02]  /*0490*/  IMAD.MOV.U32 R13, RZ, RZ, R4 ;  /* 0x000000ffff0d7224 */ /* 0x000fe400078e0004 */
[----:B------:R-:W-:-:S04]  /*04a0*/  FADD R5, -R4, R5 ;  /* 0x0000000504057221 */ /* 0x000fc80000000100 */
[----:B------:R-:W-:Y:S01]  /*04b0*/  FMUL R7, R5, 1.4426950216293334961 ;  /* 0x3fb8aa3b05077820 */ /* 0x000fe20000400000 */
[----:B------:R-:W-:-:S04]  /*04c0*/  FSEL R5, R9, R12, P2 ;  /* 0x0000000c09057208 */ /* 0x000fc80001000000 */
[----:B------:R-:W-:-:S13]  /*04d0*/  FSETP.GEU.AND P3, PT, R7, -126, PT ;  /* 0xc2fc00000700780b */ /* 0x000fda0003f6e000 */
[----:B------:R-:W-:-:S04]  /*04e0*/  @!P3 FMUL R7, R7, 0.5 ;  /* 0x3f0000000707b820 */ /* 0x000fc80000400000 */
[----:B------:R-:W0:Y:S02]  /*04f0*/  MUFU.EX2 R8, R7 ;  /* 0x0000000700087308 */ /* 0x000e240000000800 */
[----:B0-----:R-:W-:-:S04]  /*0500*/  @!P3 FMUL R8, R8, R8 ;  /* 0x000000080808b220 */ /* 0x001fc80000400000 */
[----:B------:R-:W-:-:S07]  /*0510*/  FFMA R9, R6, R8, R5 ;  /* 0x0000000806097223 */ /* 0x000fce0000000005 */
.L_x_39:
[----:B------:R-:W-:Y:S05]  /*0520*/  BSYNC.RECONVERGENT B0 ;  /* 0x0000000000007941 */ /* 0x000fea0003800200 */
.L_x_38:
        /* <DEDUP_REMOVED lines=11> */
[----:B--2---:R-:W-:Y:S01]  /*05e0*/  FSEL R6, R12, R9, P5 ;  /* 0x000000090c067208 */ /* 0x004fe20002800000 */
        /* <DEDUP_REMOVED lines=9> */
.L_x_41:
[----:B------:R-:W-:Y:S05]  /*0680*/  BSYNC.RECONVERGENT B0 ;  /* 0x0000000000007941 */ /* 0x000fea0003800200 */
.L_x_40:
[----:B-1----:R0:W1:Y:S01]  /*0690*/  SHFL.DOWN PT, R6, R13, 0x4, 0x1f ;  /* 0x08801f000d067f89 */ /* 0x00206200000e0000 */
[----:B------:R-:W-:Y:S03]  /*06a0*/  BSSY.RECONVERGENT B0, `(.L_x_42) ;  /* 0x0000010000007945 */ /* 0x000fe60003800200 */
[----:B--2---:R0:W2:Y:S01]  /*06b0*/  SHFL.DOWN PT, R12, R9, 0x4, 0x1f ;  /* 0x08801f00090c7f89 */ /* 0x0040a200000e0000 */
[----:B------:R-:W-:Y:S05]  /*06c0*/  @P4 BRA `(.L_x_43) ;  /* 0x0000000000344947 */ /* 0x000fea0003800000 */
[----:B-1----:R-:W-:-:S04]  /*06d0*/  FSETP.GT.AND P4, PT, R13, R6, PT ;  /* 0x000000060d00720b */ /* 0x002fc80003f84000 */
[----:B------:R-:W-:Y:S02]  /*06e0*/  FSEL R4, R13, R6, P4 ;  /* 0x000000060d047208 */ /* 0x000fe40002000000 */
[----:B------:R-:W-:Y:S02]  /*06f0*/  FSEL R5, R6, R13, P4 ;  /* 0x0000000d06057208 */ /* 0x000fe40002000000 */
[----:B--2---:R-:W-:Y:S02]  /*0700*/  FSEL R6, R12, R9, P4 ;  /* 0x000000090c067208 */ /* 0x004fe40002000000 */
[----:B0-----:R-:W-:Y:S01]  /*0710*/  MOV R13, R4 ;  /* 0x00000004000d7202 */ /* 0x001fe20000000f00 */
        /* <DEDUP_REMOVED lines=8> */
.L_x_43:
[----:B------:R-:W-:Y:S05]  /*07a0*/  BSYNC.RECONVERGENT B0 ;  /* 0x0000000000007941 */ /* 0x000fea0003800200 */
.L_x_42:
        /* <DEDUP_REMOVED lines=8> */
[----:B01----:R-:W-:Y:S02]  /*0830*/  IMAD.MOV.U32 R13, RZ, RZ, R4 ;  /* 0x000000ffff0d7224 */ /* 0x003fe400078e0004 */
        /* <DEDUP_REMOVED lines=8> */
.L_x_45:
[----:B------:R-:W-:Y:S05]  /*08c0*/  BSYNC.RECONVERGENT B0 ;  /* 0x0000000000007941 */ /* 0x000fea0003800200 */
.L_x_44:
[----:B------:R4:W0:Y:S01]  /*08d0*/  SHFL.DOWN PT, R8, R13, 0x10, 0x1f ;  /* 0x0a001f000d087f89 */ /* 0x00082200000e0000 */
[----:B------:R-:W-:Y:S03]  /*08e0*/  BSSY.RECONVERGENT B0, `(.L_x_46) ;  /* 0x0000018000007945 */ /* 0x000fe60003800200 */
[----:B--2---:R4:W2:Y:S01]  /*08f0*/  SHFL.DOWN PT, R12, R9, 0x10, 0x1f ;  /* 0x0a001f00090c7f89 */ /* 0x0048a200000e0000 */
[----:B------:R-:W-:Y:S05]  /*0900*/  @P2 BRA `(.L_x_47) ;  /* 0x0000000000542947 */ /* 0x000fea0003800000 */
[CC--:B0-----:R-:W-:Y:S02]  /*0910*/  FSETP.GT.AND P2, PT, R13.reuse, R8.reuse, PT ;  /* 0x000000080d00720b */ /* 0x0c1fe40003f44000 */
[----:B------:R-:W-:Y:S02]  /*0920*/  ISETP.NE.AND P4, PT, R10, RZ, PT ;  /* 0x000000ff0a00720c */ /* 0x000fe40003f85270 */
[----:B------:R-:W-:Y:S02]  /*0930*/  FSEL R5, R8, R13, P2 ;  /* 0x0000000d08057208 */ /* 0x000fe40001000000 */
[----:B------:R-:W-:Y:S02]  /*0940*/  FSEL R8, R13, R8, P2 ;  /* 0x000000080d087208 */ /* 0x000fe40001000000 */
[----:B--2---:R-:W-:Y:S02]  /*0950*/  FSEL R4, R9, R12, P2 ;  /* 0x0000000c09047208 */ /* 0x004fe40001000000 */
[----:B-1--4-:R-:W-:Y:S01]  /*0960*/  FSEL R9, R12, R9, P2 ;  /* 0x000000090c097208 */ /* 0x012fe20001000000 */
        /* <DEDUP_REMOVED lines=8> */
[----:B---3--:R-:W1:Y:S01]  /*09f0*/  MUFU.EX2 R6, R5 ;  /* 0x0000000500067308 */ /* 0x008e620000000800 */
[----:B0-----:R-:W-:Y:S01]  /*0a00*/  @!P4 LEA R10, R13, R10, 0x18 ;  /* 0x0000000a0d0ac211 */ /* 0x001fe200078ec0ff */
[----:B------:R-:W-:-:S04]  /*0a10*/  IMAD.MOV.U32 R13, RZ, RZ, R8 ;  /* 0x000000ffff0d7224 */ /* 0x000fc800078e0008 */
[----:B------:R-:W-:Y:S02]  /*0a20*/  @!P4 IMAD.IADD R7, R7, 0x1, R10 ;  /* 0x000000010707c824 */ /* 0x000fe400078e020a */
[----:B-1----:R-:W-:-:S04]  /*0a30*/  @!P3 FMUL R6, R6, R6 ;  /* 0x000000060606b220 */ /* 0x002fc80000400000 */
[----:B------:R-:W-:-:S05]  /*0a40*/  FFMA R9, R9, R6, R4 ;  /* 0x0000000609097223 */ /* 0x000fca0000000004 */
[----:B------:R0:W-:Y:S02]  /*0a50*/  @!P4 STS.64 [R7+0x8], R8 ;  /* 0x000008080700c388 */ /* 0x0001e40000000a00 */
.L_x_47:
[----:B------:R-:W-:Y:S05]  /*0a60*/  BSYNC.RECONVERGENT B0 ;  /* 0x0000000000007941 */ /* 0x000fea0003800200 */
.L_x_46:
[----:B------:R-:W-:Y:S06]  /*0a70*/  BAR.SYNC.DEFER_BLOCKING 0x0 ;  /* 0x0000000000007b1d */ /* 0x000fec0000010000 */
[----:B------:R-:W-:Y:S04]  /*0a80*/  BSSY.RECONVERGENT B0, `(.L_x_48) ;  /* 0x000002c000007945 */ /* 0x000fe80003800200 */
[----:B------:R-:W-:Y:S05]  /*0a90*/  @P0 BRA `(.L_x_49) ;  /* 0x0000000000a80947 */ /* 0x000fea0003800000 */
[----:B------:R-:W5:Y:S01]  /*0aa0*/  S2UR UR5, SR_CgaCtaId ;  /* 0x00000000000579c3 */ /* 0x000f620000008800 */
[----:B------:R-:W-:Y:S02]  /*0ab0*/  UMOV UR4, 0x400 ;  /* 0x0000040000047882 */ /* 0x000fe40000000000 */
[----:B-----5:R-:W-:-:S09]  /*0ac0*/  ULEA UR4, UR5, UR4, 0x18 ;  /* 0x0000000405047291 */ /* 0x020fd2000f8ec0ff */
[----:B0--3--:R-:W0:Y:S04]  /*0ad0*/  LDS.128 R4, [UR4+0x10] ;  /* 0x00001004ff047984 */ /* 0x009e280008000c00 */
[----:B------:R-:W3:Y:S01]  /*0ae0*/  LDS.64 R14, [UR4+0x20] ;  /* 0x00002004ff0e7984 */ /* 0x000ee20008000a00 */
[----:B0-----:R-:W-:-:S04]  /*0af0*/  FSETP.GT.AND P0, PT, R13, R4, PT ;  /* 0x000000040d00720b */ /* 0x001fc80003f04000 */
[----:B------:R-:W-:Y:S02]  /*0b00*/  FSEL R17, R13, R4, P0 ;  /* 0x000000040d117208 */ /* 0x000fe40000000000 */
[----:B------:R-:W-:Y:S02]  /*0b10*/  FSEL R4, R4, R13, P0 ;  /* 0x0000000d04047208 */ /* 0x000fe40000000000 */
[----:B------:R-:W-:-:S03]  /*0b20*/  FSETP.GT.AND P2, PT, R17, R6, PT ;  /* 0x000000061100720b */ /* 0x000fc60003f44000 */
[C---:B------:R-:W-:Y:S01]  /*0b30*/  FADD R4, -R17.reuse, R4 ;  /* 0x0000000411047221 */ /* 0x040fe20000000100 */
[----:B-1--4-:R-:W-:Y:S02]  /*0b40*/  FSEL R13, R17, R6, P2 ;  /* 0x00000006110d7208 */ /* 0x012fe40001000000 */
[----:B------:R-:W-:Y:S01]  /*0b50*/  FSEL R6, R6, R17, P2 ;  /* 0x0000001106067208 */ /* 0x000fe20001000000 */
[----:B------:R-:W-:Y:S01]  /*0b60*/  FMUL R8, R4, 1.4426950216293334961 ;  /* 0x3fb8aa3b04087820 */ /* 0x000fe20000400000 */
[-C--:B---3--:R-:W-:Y:S02]  /*0b70*/  FSETP.GT.AND P3, PT, R13, R14.reuse, PT ;  /* 0x0000000e0d00720b */ /* 0x088fe40003f64000 */
[----:B------:R-:W-:Y:S01]  /*0b80*/  FSEL R4, R9, R5, P0 ;  /* 0x0000000509047208 */ /* 0x000fe20000000000 */
[C---:B------:R-:W-:Y:S01]  /*0b90*/  FADD R6, -R13.reuse, R6 ;  /* 0x000000060d067221 */ /* 0x040fe20000000100 */
[----:B------:R-:W-:Y:S02]  /*0ba0*/  FSETP.GEU.AND P4, PT, R8, -126, PT ;  /* 0xc2fc00000800780b */ /* 0x000fe40003f8e000 */
[----:B------:R-:W-:Y:S01]  /*0bb0*/  FSEL R17, R14, R13, P3 ;  /* 0x0000000d0e117208 */ /* 0x000fe20001800000 */
[----:B------:R-:W-:Y:S01]  /*0bc0*/  FMUL R10, R6, 1.4426950216293334961 ;  /* 0x3fb8aa3b060a7820 */ /* 0x000fe20000400000 */
[----:B------:R-:W-:-:S02]  /*0bd0*/  FSEL R14, R13, R14, P3 ;  /* 0x0000000e0d0e7208 */ /* 0x000fc40001800000 */
[----:B------:R-:W-:Y:S02]  /*0be0*/  FSEL R5, R5, R9, P0 ;  /* 0x0000000905057208 */ /* 0x000fe40000000000 */
[----:B------:R-:W-:Y:S01]  /*0bf0*/  FSETP.GEU.AND P5, PT, R10, -126, PT ;  /* 0xc2fc00000a00780b */ /* 0x000fe20003fae000 */
[----:B------:R-:W-:-:S04]  /*0c00*/  FADD R17, -R14, R17 ;  /* 0x000000110e117221 */ /* 0x000fc80000000100 */
[----:B------:R-:W-:Y:S01]  /*0c10*/  @!P4 FMUL R8, R8, 0.5 ;  /* 0x3f0000000808c820 */ /* 0x000fe20000400000 */
[----:B------:R-:W-:-:S03]  /*0c20*/  FMUL R17, R17, 1.4426950216293334961 ;  /* 0x3fb8aa3b11117820 */ /* 0x000fc60000400000 */
[----:B------:R-:W0:Y:S02]  /*0c30*/  MUFU.EX2 R6, R8 ;  /* 0x0000000800067308 */ /* 0x000e240000000800 */
[----:B------:R-:W-:Y:S02]  /*0c40*/  FSETP.GEU.AND P6, PT, R17, -126, PT ;  /* 0xc2fc00001100780b */ /* 0x000fe40003fce000 */
[----:B------:R-:W-:-:S04]  /*0c50*/  @!P5 FMUL R10, R10, 0.5 ;  /* 0x3f0000000a0ad820 */ /* 0x000fc80000400000 */
[----:B--2---:R-:W1:Y:S07]  /*0c60*/  MUFU.EX2 R12, R10 ;  /* 0x0000000a000c7308 */ /* 0x004e6e0000000800 */
[----:B------:R-:W-:Y:S01]  /*0c70*/  @!P6 FMUL R17, R17, 0.5 ;  /* 0x3f0000001111e820 */ /* 0x000fe20000400000 */
[----:B0-----:R-:W-:-:S04]  /*0c80*/  @!P4 FMUL R6, R6, R6 ;  /* 0x000000060606c220 */ /* 0x001fc80000400000 */
[----:B------:R-:W-:Y:S02]  /*0c90*/  FFMA R4, R5, R6, R4 ;  /* 0x0000000605047223 */ /* 0x000fe40000000004 */
[----:B------:R-:W0:Y:S01]  /*0ca0*/  MUFU.EX2 R6, R17 ;  /* 0x0000001100067308 */ /* 0x000e220000000800 */
[----:B-1----:R-:W-:Y:S02]  /*0cb0*/  @!P5 FMUL R12, R12, R12 ;  /* 0x0000000c0c0cd220 */ /* 0x002fe40000400000 */
[----:B------:R-:W-:Y:S02]  /*0cc0*/  FSEL R5, R4, R7, P2 ;  /* 0x0000000704057208 */ /* 0x000fe40001000000 */
[----:B------:R-:W-:-:S05]  /*0cd0*/  FSEL R4, R7, R4, P2 ;  /* 0x0000000407047208 */ /* 0x000fca0001000000 */
[----:B------:R-:W-:-:S05]  /*0ce0*/  FFMA R4, R4, R12, R5 ;  /* 0x0000000c04047223 */ /* 0x000fca0000000005 */
[----:B------:R-:W-:Y:S02]  /*0cf0*/  FSEL R5, R4, R15, P3 ;  /* 0x0000000f04057208 */ /* 0x000fe40001800000 */
[----:B------:R-:W-:Y:S01]  /*0d00*/  FSEL R4, R15, R4, P3 ;  /* 0x000000040f047208 */ /* 0x000fe20001800000 */
[----:B0-----:R-:W-:-:S04]  /*0d10*/  @!P6 FMUL R6, R6, R6 ;  /* 0x000000060606e220 */ /* 0x001fc80000400000 */
[----:B------:R-:W-:-:S05]  /*0d20*/  FFMA R15, R4, R6, R5 ;  /* 0x00000006040f7223 */ /* 0x000fca0000000005 */
[----:B------:R0:W-:Y:S02]  /*0d30*/  STS.64 [UR4+0x30], R14 ;  /* 0x0000300eff007988 */ /* 0x0001e40008000a04 */
.L_x_49:
[----:B------:R-:W-:Y:S05]  /*0d40*/  BSYNC.RECONVERGENT B0 ;  /* 0x0000000000007941 */ /* 0x000fea0003800200 */
.L_x_48:
[----:B------:R-:W-:Y:S06]  /*0d50*/  BAR.SYNC.DEFER_BLOCKING 0x0 ;  /* 0x0000000000007b1d */ /* 0x000fec0000010000 */
[----:B------:R-:W-:Y:S05]  /*0d60*/  @P1 EXIT ;  /* 0x000000000000194d */ /* 0x000fea0003800000 */
[----:B------:R-:W5:Y:S01]  /*0d70*/  S2UR UR5, SR_CgaCtaId ;  /* 0x00000000000579c3 */ /* 0x000f620000008800 */
[----:B------:R-:W-:Y:S01]  /*0d80*/  UMOV UR4, 0x400 ;  /* 0x0000040000047882 */ /* 0x000fe20000000000 */
[----:B0-----:R-:W-:-:S06]  /*0d90*/  HFMA2 R8, -RZ, RZ, 15, 0 ;  /* 0x4b800000ff087431 */ /* 0x001fcc00000001ff */
[----:B---3--:R-:W0:Y:S01]  /*0da0*/  LDC.64 R6, c[0x0][0x380] ;  /* 0x0000e000ff067b82 */ /* 0x008e220000000a00 */
[----:B-----5:R-:W-:-:S09]  /*0db0*/  ULEA UR4, UR5, UR4, 0x18 ;  /* 0x0000000405047291 */ /* 0x020fd2000f8ec0ff */
[----:B------:R-:W3:Y:S02]  /*0dc0*/  LDS.64 R4, [UR4+0x30] ;  /* 0x00003004ff047984 */ /* 0x000ee40008000a00 */
[----:B------:R-:W0:Y:S01]  /*0dd0*/  LDCU UR4, c[0x0][0x360] ;  /* 0x00006c00ff0477ac */ /* 0x000e220008000800 */
[----:B---3--:R-:W-:-:S04]  /*0de0*/  FSETP.GEU.AND P0, PT, |R5|, 1.175494350822287508e-38, PT ;  /* 0x008000000500780b */ /* 0x008fc80003f0e200 */
[----:B------:R-:W-:-:S09]  /*0df0*/  FSEL R8, R8, 1, !P0 ;  /* 0x3f80000008087808 */ /* 0x000fd20004000000 */
[----:B------:R-:W-:-:S06]  /*0e00*/  @!P0 FMUL R5, R5, 16777216 ;  /* 0x4b80000005058820 */ /* 0x000fcc0000400000 */
[----:B------:R-:W3:Y:S02]  /*0e10*/  MUFU.RCP R5, R5 ;  /* 0x0000000500057308 */ /* 0x000ee40000001000 */
[----:B0--3--:R-:W-:-:S07]  /*0e20*/  FMUL R10, R5, R8 ;  /* 0x00000008050a7220 */ /* 0x009fce0000400000 */
.L_x_50:
[----:B01--4-:R-:W-:-:S04]  /*0e30*/  IMAD R9, R3, R2, R11 ;  /* 0x0000000203097224 */ /* 0x013fc800078e020b */
        /* <DEDUP_REMOVED lines=14> */
.L_x_51:
        /* <DEDUP_REMOVED lines=14> */
.L_x_107:


//--------------------- .text._Z15_softmax_kernelILi256EEvPfiPiiii --------------------------
	.section	.text._Z15_softmax_kernelILi256EEvPfiPiiii,"ax",@progbits
	.align	128
        .global         _Z15_softmax_kernelILi256EEvPfiPiiii
        .type           _Z15_softmax_kernelILi256EEvPfiPiiii,@function
        .size           _Z15_softmax_kernelILi256EEvPfiPiiii,(.L_x_108 - _Z15_softmax_kernelILi256EEvPfiPiiii)
        .other          _Z15_softmax_kernelILi256EEvPfiPiiii,@"STO_CUDA_ENTRY STV_DEFAULT"
_Z15_softmax_kernelILi256EEvPfiPiiii:
.text._Z15_softmax_kernelILi256EEvPfiPiiii:
[----:B------:R-:W-:Y:S08]  /*0000*/  LDC R1, c[0x0][0x37c] ;  /* 0x0000df00ff017b82 */ /* 0x000ff00000000800 */
[----:B------:R-:W0:Y:S01]  /*0010*/  LDC R3, c[0x0][0x398] ;  /* 0x0000e600ff037b82 */ /* 0x000e220000000800 */
[----:B------:R-:W1:Y:S07]  /*0020*/  LDCU.64 UR6, c[0x0][0x358] ;  /* 0x00006b00ff0677ac */ /* 0x000e6e0008000a00 */
[----:B------:R-:W0:Y:S08]  /*0030*/  LDC.64 R16, c[0x0][0x390] ;  /* 0x0000e400ff107b82 */ /* 0x000e300000000a00 */
[----:B------:R-:W2:Y:S01]  /*0040*/  LDC R19, c[0x0][0x3a0] ;  /* 0x0000e800ff137b82 */ /* 0x000ea20000000800 */
[----:B0-----:R-:W-:-:S06]  /*0050*/  IMAD.WIDE R16, R3, 0x4, R16 ;  /* 0x0000000403107825 */ /* 0x001fcc00078e0210 */
[----:B-1----:R0:W3:Y:S01]  /*0060*/  LDG.E R16, desc[UR6][R16.64] ;  /* 0x0000000610107981 */ /* 0x0020e2000c1e1900 */
[----:B------:R-:W1:Y:S01]  /*0070*/  S2UR UR4, SR_CTAID.X ;  /* 0x00000000000479c3 */ /* 0x000e620000002500 */
[----:B--2---:R-:W2:Y:S01]  /*0080*/  I2F.U32.RP R0, R19 ;  /* 0x0000001300007306 */ /* 0x004ea20000209000 */
[----:B------:R-:W-:Y:S01]  /*0090*/  ISETP.NE.U32.AND P1, PT, R19, RZ, PT ;  /* 0x000000ff1300720c */ /* 0x000fe20003f25070 */
[----:B------:R-:W-:Y:S01]  /*00a0*/  BSSY.RECONVERGENT B0, `(.L_x_52) ;  /* 0x0000031000007945 */ /* 0x000fe20003800200 */
[----:B------:R-:W-:Y:S01]  /*00b0*/  IMAD.MOV.U32 R13, RZ, RZ, -0x800001 ;  /* 0xff7fffffff0d7424 */ /* 0x000fe200078e00ff */
[----:B0-----:R-:W3:Y:S04]  /*00c0*/  S2R R17, SR_TID.X ;  /* 0x0000000000117919 */ /* 0x001ee80000002100 */
[----:B--2---:R-:W0:Y:S02]  /*00d0*/  MUFU.RCP R0, R0 ;  /* 0x0000000000007308 */ /* 0x004e240000001000 */
[----:B0-----:R-:W-:-:S06]  /*00e0*/  VIADD R2, R0, 0xffffffe ;  /* 0x0ffffffe00027836 */ /* 0x001fcc0000000000 */
[----:B------:R0:W2:Y:S02]  /*00f0*/  F2I.FTZ.U32.TRUNC.NTZ R3, R2 ;  /* 0x0000000200037305 */ /* 0x0000a4000021f000 */
[----:B0-----:R-:W-:Y:S02]  /*0100*/  IMAD.MOV.U32 R2, RZ, RZ, RZ ;  /* 0x000000ffff027224 */ /* 0x001fe400078e00ff */
[----:B--2---:R-:W-:-:S04]  /*0110*/  IMAD.MOV R4, RZ, RZ, -R3 ;  /* 0x000000ffff047224 */ /* 0x004fc800078e0a03 */
[----:B------:R-:W-:-:S04]  /*0120*/  IMAD R5, R4, R19, RZ ;  /* 0x0000001304057224 */ /* 0x000fc800078e02ff */
[----:B------:R-:W-:-:S06]  /*0130*/  IMAD.HI.U32 R3, R3, R5, R2 ;  /* 0x0000000503037227 */ /* 0x000fcc00078e0002 */
[----:B-1----:R-:W-:-:S04]  /*0140*/  IMAD.HI.U32 R3, R3, UR4, RZ ;  /* 0x0000000403037c27 */ /* 0x002fc8000f8e00ff */
[----:B------:R-:W-:-:S04]  /*0150*/  IMAD.MOV R4, RZ, RZ, -R3 ;  /* 0x000000ffff047224 */ /* 0x000fc800078e0a03 */
        /* <DEDUP_REMOVED lines=12> */
[----:B------:R-:W-:Y:S01]  /*0220*/  HFMA2 R3, -RZ, RZ, 0, 0 ;  /* 0x00000000ff037431 */ /* 0x000fe200000001ff */
[----:B------:R-:W-:Y:S01]  /*0230*/  BSSY.RECONVERGENT B1, `(.L_x_53) ;  /* 0x0000017000017945 */ /* 0x000fe20003800200 */
[----:B------:R-:W-:Y:S02]  /*0240*/  IMAD.MOV.U32 R2, RZ, RZ, -0x800001 ;  /* 0xff7fffffff027424 */ /* 0x000fe400078e00ff */
[----:B------:R-:W-:-:S03]  /*0250*/  IMAD.MOV.U32 R9, RZ, RZ, R17 ;  /* 0x000000ffff097224 */ /* 0x000fc600078e0011 */
[----:B------:R-:W1:Y:S04]  /*0260*/  LDC.64 R4, c[0x0][0x380] ;  /* 0x0000e000ff047b82 */ /* 0x000e680000000a00 */
.L_x_54:
        /* <DEDUP_REMOVED lines=10> */
[----:B------:R-:W-:-:S04]  /*0310*/  FADD R2, -R13, R2 ;  /* 0x000000020d027221 */ /* 0x000fc80000000100 */
[----:B------:R-:W-:Y:S01]  /*0320*/  FMUL R8, R2, 1.4426950216293334961 ;  /* 0x3fb8aa3b02087820 */ /* 0x000fe20000400000 */
[----:B------:R-:W-:-:S04]  /*0330*/  IMAD.MOV.U32 R2, RZ, RZ, R13 ;  /* 0x000000ffff027224 */ /* 0x000fc800078e000d */
[----:B------:R-:W-:-:S13]  /*0340*/  FSETP.GEU.AND P1, PT, R8, -126, PT ;  /* 0xc2fc00000800780b */ /* 0x000fda0003f2e000 */
[----:B------:R-:W-:-:S04]  /*0350*/  @!P1 FMUL R8, R8, 0.5 ;  /* 0x3f00000008089820 */ /* 0x000fc80000400000 */
[----:B------:R-:W0:Y:S02]  /*0360*/  MUFU.EX2 R10, R8 ;  /* 0x00000008000a7308 */ /* 0x000e240000000800 */
[----:B0-----:R-:W-:-:S04]  /*0370*/  @!P1 FMUL R10, R10, R10 ;  /* 0x0000000a0a0a9220 */ /* 0x001fc80000400000 */
[----:B------:R-:W-:Y:S01]  /*0380*/  FFMA R3, R6, R10, R3 ;  /* 0x0000000a06037223 */ /* 0x000fe20000000003 */
[----:B------:R-:W-:Y:S06]  /*0390*/  @!P2 BRA `(.L_x_54) ;  /* 0xfffffffc00b4a947 */ /* 0x000fec000383ffff */
[----:B------:R-:W-:Y:S05]  /*03a0*/  BSYNC.RECONVERGENT B1 ;  /* 0x0000000000017941 */ /* 0x000fea0003800200 */
.L_x_53:
[----:B------:R-:W-:Y:S05]  /*03b0*/  BSYNC.RECONVERGENT B0 ;  /* 0x0000000000007941 */ /* 0x000fea0003800200 */
.L_x_52:
        /* <DEDUP_REMOVED lines=21> */
.L_x_56:
[----:B------:R-:W-:Y:S05]  /*0510*/  BSYNC.RECONVERGENT B0 ;  /* 0x0000000000007941 */ /* 0x000fea0003800200 */
.L_x_55:
        /* <DEDUP_REMOVED lines=21> */
.L_x_58:
[----:B------:R-:W-:Y:S05]  /*0670*/  BSYNC.RECONVERGENT B0 ;  /* 0x0000000000007941 */ /* 0x000fea0003800200 */
.L_x_57:
[----:B-1----:R0:W1:Y:S01]  /*0680*/  SHFL.DOWN PT, R4, R13, 0x4, 0x1f ;  /* 0x08801f000d047f89 */ /* 0x00206200000e0000 */
[----:B------:R-:W-:Y:S03]  /*0690*/  BSSY.RECONVERGENT B0, `(.L_x_59) ;  /* 0x0000010000007945 */ /* 0x000fe60003800200 */
[----:B--2---:R0:W2:Y:S01]  /*06a0*/  SHFL.DOWN PT, R8, R3, 0x4, 0x1f ;  /* 0x08801f0003087f89 */ /* 0x0040a200000e0000 */
[----:B------:R-:W-:Y:S05]  /*06b0*/  @P4 BRA `(.L_x_60) ;  /* 0x0000000000344947 */ /* 0x000fea0003800000 */
[----:B-1----:R-:W-:-:S04]  /*06c0*/  FSETP.GT.AND P4, PT, R13, R4, PT ;  /* 0x000000040d00720b */ /* 0x002fc80003f84000 */
[----:B------:R-:W-:Y:S02]  /*06d0*/  FSEL R2, R13, R4, P4 ;  /* 0x000000040d027208 */ /* 0x000fe40002000000 */
[----:B------:R-:W-:Y:S02]  /*06e0*/  FSEL R5, R4, R13, P4 ;  /* 0x0000000d04057208 */ /* 0x000fe40002000000 */
[----:B--2---:R-:W-:Y:S01]  /*06f0*/  FSEL R4, R3, R8, P4 ;  /* 0x0000000803047208 */ /* 0x004fe20002000000 */
[----:B0-----:R-:W-:Y:S01]  /*0700*/  IMAD.MOV.U32 R13, RZ, RZ, R2 ;  /* 0x000000ffff0d7224 */ /* 0x001fe200078e0002 */
        /* <DEDUP_REMOVED lines=8> */
.L_x_60:
[----:B------:R-:W-:Y:S05]  /*0790*/  BSYNC.RECONVERGENT B0 ;  /* 0x0000000000007941 */ /* 0x000fea0003800200 */
.L_x_59:
[----:B-1----:R1:W3:Y:S01]  /*07a0*/  SHFL.DOWN PT, R4, R13, 0x8, 0x1f ;  /* 0x09001f000d047f89 */ /* 0x0022e200000e0000 */
[----:B------:R-:W-:Y:S03]  /*07b0*/  BSSY.RECONVERGENT B0, `(.L_x_61) ;  /* 0x0000010000007945 */ /* 0x000fe60003800200 */
[----:B--2---:R1:W2:Y:S01]  /*07c0*/  SHFL.DOWN PT, R8, R3, 0x8, 0x1f ;  /* 0x09001f0003087f89 */ /* 0x0042a200000e0000 */
[----:B------:R-:W-:Y:S05]  /*07d0*/  @P3 BRA `(.L_x_62) ;  /* 0x0000000000343947 */ /* 0x000fea0003800000 */
[----:B---3--:R-:W-:-:S04]  /*07e0*/  FSETP.GT.AND P3, PT, R13, R4, PT ;  /* 0x000000040d00720b */ /* 0x008fc80003f64000 */
[----:B------:R-:W-:Y:S02]  /*07f0*/  FSEL R2, R13, R4, P3 ;  /* 0x000000040d027208 */ /* 0x000fe40001800000 */
[----:B------:R-:W-:Y:S02]  /*0800*/  FSEL R5, R4, R13, P3 ;  /* 0x0000000d04057208 */ /* 0x000fe40001800000 */
[----:B--2---:R-:W-:Y:S02]  /*0810*/  FSEL R4, R3, R8, P3 ;  /* 0x0000000803047208 */ /* 0x004fe40001800000 */
[----:B01----:R-:W-:Y:S01]  /*0820*/  FSEL R3, R8, R3, P3 ;  /* 0x0000000308037208 */ /* 0x003fe20001800000 */
        /* <DEDUP_REMOVED lines=8> */
.L_x_62:
[----:B------:R-:W-:Y:S05]  /*08b0*/  BSYNC.RECONVERGENT B0 ;  /* 0x0000000000007941 */ /* 0x000fea0003800200 */
.L_x_61:
[----:B------:R4:W0:Y:S01]  /*08c0*/  SHFL.DOWN PT, R2, R13, 0x10, 0x1f ;  /* 0x0a001f000d027f89 */ /* 0x00082200000e0000 */
[----:B------:R-:W-:Y:S03]  /*08d0*/  BSSY.RECONVERGENT B0, `(.L_x_63) ;  /* 0x0000018000007945 */ /* 0x000fe60003800200 */
[----:B------:R4:W0:Y:S01]  /*08e0*/  SHFL.DOWN PT, R10, R3, 0x10, 0x1f ;  /* 0x0a001f00030a7f89 */ /* 0x00082200000e0000 */
[----:B------:R-:W-:Y:S05]  /*08f0*/  @P2 BRA `(.L_x_64) ;  /* 0x0000000000542947 */ /* 0x000fea0003800000 */
[-C--:B0-----:R-:W-:Y:S02]  /*0900*/  FSETP.GT.AND P2, PT, R13, R2.reuse, PT ;  /* 0x000000020d00720b */ /* 0x081fe40003f44000 */
[----:B------:R-:W-:Y:S02]  /*0910*/  ISETP.NE.AND P4, PT, R7, RZ, PT ;  /* 0x000000ff0700720c */ /* 0x000fe40003f85270 */
[----:B------:R-:W-:Y:S02]  /*0920*/  FSEL R5, R2, R13, P2 ;  /* 0x0000000d02057208 */ /* 0x000fe40001000000 */
[----:B------:R-:W-:Y:S02]  /*0930*/  FSEL R2, R13, R2, P2 ;  /* 0x000000020d027208 */ /* 0x000fe40001000000 */
[----:B---3--:R-:W-:Y:S02]  /*0940*/  FSEL R4, R3, R10, P2 ;  /* 0x0000000a03047208 */ /* 0x008fe40001000000 */
[----:B-1--4-:R-:W-:Y:S01]  /*0950*/  FSEL R3, R10, R3, P2 ;  /* 0x000000030a037208 */ /* 0x012fe20001000000 */
[----:B------:R-:W-:Y:S01]  /*0960*/  FADD R5, -R2, R5 ;  /* 0x0000000502057221 */ /* 0x000fe20000000100 */
[----:B------:R-:W-:-:S03]  /*0970*/  IMAD.MOV.U32 R13, RZ, RZ, R2 ;  /* 0x000000ffff0d7224 */ /* 0x000fc600078e0002 */
[----:B------:R-:W-:Y:S01]  /*0980*/  FMUL R5, R5, 1.4426950216293334961 ;  /* 0x3fb8aa3b05057820 */ /* 0x000fe20000400000 */
[----:B------:R-:W0:Y:S01]  /*0990*/  @!P4 S2R R9, SR_CgaCtaId ;  /* 0x000000000009c919 */ /* 0x000e220000008800 */
[----:B--2---:R-:W-:Y:S02]  /*09a0*/  @!P4 MOV R8, 0x400 ;  /* 0x000004000008c802 */ /* 0x004fe40000000f00 */
        /* <DEDUP_REMOVED lines=8> */
[----:B------:R-:W-:-:S05]  /*0a30*/  FFMA R3, R3, R6, R4 ;  /* 0x0000000603037223 */ /* 0x000fca0000000004 */
[----:B------:R0:W-:Y:S02]  /*0a40*/  @!P4 STS.64 [R7+0x8], R2 ;  /* 0x000008020700c388 */ /* 0x0001e40000000a00 */
.L_x_64:
[----:B------:R-:W-:Y:S05]  /*0a50*/  BSYNC.RECONVERGENT B0 ;  /* 0x0000000000007941 */ /* 0x000fea0003800200 */
.L_x_63:
[----:B------:R-:W-:Y:S06]  /*0a60*/  BAR.SYNC.DEFER_BLOCKING 0x0 ;  /* 0x0000000000007b1d */ /* 0x000fec0000010000 */
[----:B------:R-:W-:Y:S04]  /*0a70*/  BSSY.RECONVERGENT B0, `(.L_x_65) ;  /* 0x000005e000007945 */ /* 0x000fe80003800200 */
[----:B------:R-:W-:Y:S05]  /*0a80*/  @P1 BRA `(.L_x_66) ;  /* 0x0000000400701947 */ /* 0x000fea0003800000 */
[----:B------:R-:W5:Y:S01]  /*0a90*/  S2UR UR5, SR_CgaCtaId ;  /* 0x00000000000579c3 */ /* 0x000f620000008800 */
[----:B------:R-:W-:Y:S02]  /*0aa0*/  UMOV UR4, 0x400 ;  /* 0x0000040000047882 */ /* 0x000fe40000000000 */
[----:B-----5:R-:W-:-:S09]  /*0ab0*/  ULEA UR4, UR5, UR4, 0x18 ;  /* 0x0000000405047291 */ /* 0x020fd2000f8ec0ff */
[----:B0--3--:R-:W0:Y:S04]  /*0ac0*/  LDS.128 R4, [UR4+0x10] ;  /* 0x00001004ff047984 */ /* 0x009e280008000c00 */
[----:B--2---:R-:W2:Y:S01]  /*0ad0*/  LDS.128 R8, [UR4+0x20] ;  /* 0x00002004ff087984 */ /* 0x004ea20008000c00 */
[----:B0-----:R-:W-:-:S04]  /*0ae0*/  FSETP.GT.AND P3, PT, R13, R4, PT ;  /* 0x000000040d00720b */ /* 0x001fc80003f64000 */
[----:B------:R-:W-:Y:S02]  /*0af0*/  FSEL R15, R13, R4, P3 ;  /* 0x000000040d0f7208 */ /* 0x000fe40001800000 */
[----:B------:R-:W-:Y:S02]  /*0b00*/  FSEL R4, R4, R13, P3 ;  /* 0x0000000d04047208 */ /* 0x000fe40001800000 */
[----:B------:R-:W-:-:S03]  /*0b10*/  FSETP.GT.AND P1, PT, R15, R6, PT ;  /* 0x000000060f00720b */ /* 0x000fc60003f24000 */
[C---:B------:R-:W-:Y:S01]  /*0b20*/  FADD R4, -R15.reuse, R4 ;  /* 0x000000040f047221 */ /* 0x040fe20000000100 */
[----:B------:R-:W-:Y:S02]  /*0b30*/  FSEL R21, R15, R6, P1 ;  /* 0x000000060f157208 */ /* 0x000fe40000800000 */
[----:B------:R-:W-:Y:S01]  /*0b40*/  FSEL R6, R6, R15, P1 ;  /* 0x0000000f06067208 */ /* 0x000fe20000800000 */
[----:B------:R-:W-:Y:S01]  /*0b50*/  FMUL R18, R4, 1.4426950216293334961 ;  /* 0x3fb8aa3b04127820 */ /* 0x000fe20000400000 */
[----:B-1--4-:R-:W0:Y:S01]  /*0b60*/  LDS.128 R12, [UR4+0x30] ;  /* 0x00003004ff0c7984 */ /* 0x012e220008000c00 */
[CC--:B--2---:R-:W-:Y:S02]  /*0b70*/  FSETP.GT.AND P5, PT, R21.reuse, R8.reuse, PT ;  /* 0x000000081500720b */ /* 0x0c4fe40003fa4000 */
[C---:B------:R-:W-:Y:S01]  /*0b80*/  FADD R6, -R21.reuse, R6 ;  /* 0x0000000615067221 */ /* 0x040fe20000000100 */
[----:B------:R-:W-:Y:S02]  /*0b90*/  FSETP.GEU.AND P4, PT, R18, -126, PT ;  /* 0xc2fc00001200780b */ /* 0x000fe40003f8e000 */
[----:B------:R-:W-:Y:S01]  /*0ba0*/  FSEL R23, R21, R8, P5 ;  /* 0x0000000815177208 */ /* 0x000fe20002800000 */
[----:B------:R-:W-:Y:S01]  /*0bb0*/  FMUL R2, R6, 1.4426950216293334961 ;  /* 0x3fb8aa3b06027820 */ /* 0x000fe20000400000 */
[----:B------:R-:W-:-:S02]  /*0bc0*/  FSEL R8, R8, R21, P5 ;  /* 0x0000001508087208 */ /* 0x000fc40002800000 */
[----:B------:R-:W1:Y:S01]  /*0bd0*/  LDS.64 R20, [UR4+0x40] ;  /* 0x00004004ff147984 */ /* 0x000e620008000a00 */
[----:B------:R-:W-:Y:S02]  /*0be0*/  FSEL R4, R3, R5, P3 ;  /* 0x0000000503047208 */ /* 0x000fe40001800000 */
[----:B------:R-:W-:Y:S01]  /*0bf0*/  FSETP.GEU.AND P2, PT, R2, -126, PT ;  /* 0xc2fc00000200780b */ /* 0x000fe20003f4e000 */
[----:B------:R-:W-:Y:S01]  /*0c00*/  FADD R8, -R23, R8 ;  /* 0x0000000817087221 */ /* 0x000fe20000000100 */
[----:B------:R-:W-:Y:S02]  /*0c10*/  FSEL R3, R5, R3, P3 ;  /* 0x0000000305037208 */ /* 0x000fe40001800000 */
[----:B------:R-:W-:Y:S01]  /*0c20*/  @!P4 FMUL R18, R18, 0.5 ;  /* 0x3f0000001212c820 */ /* 0x000fe20000400000 */
[----:B------:R-:W-:-:S03]  /*0c30*/  FMUL R8, R8, 1.4426950216293334961 ;  /* 0x3fb8aa3b08087820 */ /* 0x000fc60000400000 */
[----:B------:R-:W2:Y:S02]  /*0c40*/  MUFU.EX2 R6, R18 ;  /* 0x0000001200067308 */ /* 0x000ea40000000800 */
[----:B------:R-:W-:-:S03]  /*0c50*/  FSETP.GEU.AND P6, PT, R8, -126, PT ;  /* 0xc2fc00000800780b */ /* 0x000fc60003fce000 */
[----:B------:R-:W-:-:S06]  /*0c60*/  @!P2 FMUL R2, R2, 0.5 ;  /* 0x3f0000000202a820 */ /* 0x000fcc0000400000 */
[----:B------:R-:W3:Y:S04]  /*0c70*/  MUFU.EX2 R2, R2 ;  /* 0x0000000200027308 */ /* 0x000ee80000000800 */
[----:B------:R-:W-:Y:S01]  /*0c80*/  @!P6 FMUL R8, R8, 0.5 ;  /* 0x3f0000000808e820 */ /* 0x000fe20000400000 */
[----:B--2---:R-:W-:Y:S01]  /*0c90*/  @!P4 FMUL R6, R6, R6 ;  /* 0x000000060606c220 */ /* 0x004fe20000400000 */
[----:B------:R-:W-:-:S03]  /*0ca0*/  FSETP.GT.AND P4, PT, R23, R10, PT ;  /* 0x0000000a1700720b */ /* 0x000fc60003f84000 */
[----:B------:R-:W-:Y:S01]  /*0cb0*/  FFMA R4, R3, R6, R4 ;  /* 0x0000000603047223 */ /* 0x000fe20000000004 */
[----:B------:R-:W-:Y:S01]  /*0cc0*/  FSEL R5, R23, R10, P4 ;  /* 0x0000000a17057208 */ /* 0x000fe20002000000 */
[----:B------:R-:W2:Y:S01]  /*0cd0*/  MUFU.EX2 R8, R8 ;  /* 0x0000000800087308 */ /* 0x000ea20000000800 */
[----:B------:R-:W-:Y:S02]  /*0ce0*/  FSEL R10, R10, R23, P4 ;  /* 0x000000170a0a7208 */ /* 0x000fe40002000000 */
[----:B------:R-:W-:Y:S02]  /*0cf0*/  FSEL R3, R4, R7, P1 ;  /* 0x0000000704037208 */ /* 0x000fe40000800000 */
[----:B------:R-:W-:Y:S01]  /*0d00*/  FSEL R4, R7, R4, P1 ;  /* 0x0000000407047208 */ /* 0x000fe20000800000 */
[C---:B------:R-:W-:Y:S01]  /*0d10*/  FADD R10, -R5.reuse, R10 ;  /* 0x0000000a050a7221 */ /* 0x040fe20000000100 */
[----:B0-----:R-:W-:Y:S01]  /*0d20*/  FSETP.GT.AND P1, PT, R5, R12, PT ;  /* 0x0000000c0500720b */ /* 0x001fe20003f24000 */
[----:B---3--:R-:W-:-:S02]  /*0d30*/  @!P2 FMUL R2, R2, R2 ;  /* 0x000000020202a220 */ /* 0x008fc40000400000 */
[----:B------:R-:W-:Y:S01]  /*0d40*/  FMUL R10, R10, 1.4426950216293334961 ;  /* 0x3fb8aa3b0a0a7820 */ /* 0x000fe20000400000 */
[----:B------:R-:W-:Y:S01]  /*0d50*/  FSEL R7, R5, R12, P1 ;  /* 0x0000000c05077208 */ /* 0x000fe20000800000 */
[----:B------:R-:W-:Y:S01]  /*0d60*/  FFMA R4, R4, R2, R3 ;  /* 0x0000000204047223 */ /* 0x000fe20000000003 */
[----:B------:R-:W-:Y:S02]  /*0d70*/  FSEL R12, R12, R5, P1 ;  /* 0x000000050c0c7208 */ /* 0x000fe40000800000 */
[----:B------:R-:W-:Y:S02]  /*0d80*/  FSETP.GEU.AND P2, PT, R10, -126, PT ;  /* 0xc2fc00000a00780b */ /* 0x000fe40003f4e000 */
[C---:B------:R-:W-:Y:S01]  /*0d90*/  FSETP.GT.AND P3, PT, R7.reuse, R14, PT ;  /* 0x0000000e0700720b */ /* 0x040fe20003f64000 */
[C---:B------:R-:W-:Y:S01]  /*0da0*/  FADD R12, -R7.reuse, R12 ;  /* 0x0000000c070c7221 */ /* 0x040fe20000000100 */
[----:B------:R-:W-:Y:S01]  /*0db0*/  FSEL R2, R4, R9, P5 ;  /* 0x0000000904027208 */ /* 0x000fe20002800000 */
[----:B--2---:R-:W-:Y:S01]  /*0dc0*/  @!P6 FMUL R8, R8, R8 ;  /* 0x000000080808e220 */ /* 0x004fe20000400000 */
[----:B------:R-:W-:Y:S01]  /*0dd0*/  FSEL R3, R7, R14, P3 ;  /* 0x0000000e07037208 */ /* 0x000fe20001800000 */
[----:B------:R-:W-:Y:S01]  /*0de0*/  FMUL R12, R12, 1.4426950216293334961 ;  /* 0x3fb8aa3b0c0c7820 */ /* 0x000fe20000400000 */
[----:B------:R-:W-:-:S02]  /*0df0*/  FSEL R14, R14, R7, P3 ;  /* 0x000000070e0e7208 */ /* 0x000fc40001800000 */
[----:B------:R-:W-:Y:S02]  /*0e00*/  FSEL R9, R9, R4, P5 ;  /* 0x0000000409097208 */ /* 0x000fe40002800000 */
[----:B------:R-:W-:Y:S01]  /*0e10*/  FSETP.GEU.AND P6, PT, R12, -126, PT ;  /* 0xc2fc00000c00780b */ /* 0x000fe20003fce000 */
[----:B------:R-:W-:Y:S01]  /*0e20*/  @!P2 FMUL R10, R10, 0.5 ;  /* 0x3f0000000a0aa820 */ /* 0x000fe20000400000 */
[C---:B------:R-:W-:Y:S01]  /*0e30*/  FADD R14, -R3.reuse, R14 ;  /* 0x0000000e030e7221 */ /* 0x040fe20000000100 */
[----:B-1----:R-:W-:Y:S01]  /*0e40*/  FSETP.GT.AND P5, PT, R3, R20, PT ;  /* 0x000000140300720b */ /* 0x002fe20003fa4000 */
[----:B------:R-:W-:Y:S02]  /*0e50*/  FFMA R2, R9, R8, R2 ;  /* 0x0000000809027223 */ /* 0x000fe40000000002 */
[----:B------:R-:W-:Y:S01]  /*0e60*/  FMUL R14, R14, 1.4426950216293334961 ;  /* 0x3fb8aa3b0e0e7820 */ /* 0x000fe20000400000 */
[----:B------:R-:W0:Y:S01]  /*0e70*/  MUFU.EX2 R10, R10 ;  /* 0x0000000a000a7308 */ /* 0x000e220000000800 */
[----:B------:R-:W-:-:S02]  /*0e80*/  FSEL R5, R20, R3, P5 ;  /* 0x0000000314057208 */ /* 0x000fc40002800000 */
[----:B------:R-:W-:Y:S02]  /*0e90*/  FSEL R20, R3, R20, P5 ;  /* 0x0000001403147208 */ /* 0x000fe40002800000 */
[----:B------:R-:W-:Y:S01]  /*0ea0*/  FSEL R3, R2, R11, P4 ;  /* 0x0000000b02037208 */ /* 0x000fe20002000000 */
[----:B------:R-:W-:Y:S01]  /*0eb0*/  @!P6 FMUL R12, R12, 0.5 ;  /* 0x3f0000000c0ce820 */ /* 0x000fe20000400000 */
[----:B------:R-:W-:Y:S01]  /*0ec0*/  FSEL R2, R11, R2, P4 ;  /* 0x000000020b027208 */ /* 0x000fe20002000000 */
[----:B------:R-:W-:Y:S01]  /*0ed0*/  FADD R5, -R20, R5 ;  /* 0x0000000514057221 */ /* 0x000fe20000000100 */
[----:B------:R-:W-:Y:S01]  /*0ee0*/  FSETP.GEU.AND P4, PT, R14, -126, PT ;  /* 0xc2fc00000e00780b */ /* 0x000fe20003f8e000 */
[----:B------:R-:W1:Y:S02]  /*0ef0*/  MUFU.EX2 R4, R12 ;  /* 0x0000000c00047308 */ /* 0x000e640000000800 */
[----:B------:R-:W-:Y:S01]  /*0f00*/  FMUL R6, R5, 1.4426950216293334961 ;  /* 0x3fb8aa3b05067820 */ /* 0x000fe20000400000 */
[----:B0-----:R-:W-:-:S04]  /*0f10*/  @!P2 FMUL R10, R10, R10 ;  /* 0x0000000a0a0aa220 */ /* 0x001fc80000400000 */
[----:B------:R-:W-:Y:S01]  /*0f20*/  FSETP.GEU.AND P2, PT, R6, -126, PT ;  /* 0xc2fc00000600780b */ /* 0x000fe20003f4e000 */
[----:B------:R-:W-:-:S04]  /*0f30*/  FFMA R2, R2, R10, R3 ;  /* 0x0000000a02027223 */ /* 0x000fc80000000003 */
[----:B------:R-:W-:-:S04]  /*0f40*/  @!P4 FMUL R14, R14, 0.5 ;  /* 0x3f0000000e0ec820 */ /* 0x000fc80000400000 */
[----:B------:R-:W0:Y:S01]  /*0f50*/  MUFU.EX2 R5, R14 ;  /* 0x0000000e00057308 */ /* 0x000e220000000800 */
[----:B------:R-:W-:Y:S01]  /*0f60*/  FSEL R3, R2, R13, P1 ;  /* 0x0000000d02037208 */ /* 0x000fe20000800000 */
[----:B-1----:R-:W-:Y:S01]  /*0f70*/  @!P6 FMUL R4, R4, R4 ;  /* 0x000000040404e220 */ /* 0x002fe20000400000 */
[----:B------:R-:W-:Y:S01]  /*0f80*/  FSEL R2, R13, R2, P1 ;  /* 0x000000020d027208 */ /* 0x000fe20000800000 */
[----:B------:R-:W-:-:S04]  /*0f90*/  @!P2 FMUL R6, R6, 0.5 ;  /* 0x3f0000000606a820 */ /* 0x000fc80000400000 */
[----:B------:R-:W-:Y:S02]  /*0fa0*/  FFMA R2, R2, R4, R3 ;  /* 0x0000000402027223 */ /* 0x000fe40000000003 */
[----:B------:R-:W1:Y:S03]  /*0fb0*/  MUFU.EX2 R4, R6 ;  /* 0x0000000600047308 */ /* 0x000e660000000800 */
[----:B------:R-:W-:Y:S02]  /*0fc0*/  FSEL R3, R2, R15, P3 ;  /* 0x0000000f02037208 */ /* 0x000fe40001800000 */
[----:B------:R-:W-:Y:S01]  /*0fd0*/  FSEL R2, R15, R2, P3 ;  /* 0x000000020f027208 */ /* 0x000fe20001800000 */
[----:B0-----:R-:W-:-:S04]  /*0fe0*/  @!P4 FMUL R5, R5, R5 ;  /* 0x000000050505c220 */ /* 0x001fc80000400000 */
[----:B------:R-:W-:-:S05]  /*0ff0*/  FFMA R2, R2, R5, R3 ;  /* 0x0000000502027223 */ /* 0x000fca0000000003 */
[----:B------:R-:W-:Y:S01]  /*1000*/  FSEL R3, R2, R21, P5 ;  /* 0x0000001502037208 */ /* 0x000fe20002800000 */
[----:B-1----:R-:W-:Y:S01]  /*1010*/  @!P2 FMUL R4, R4, R4 ;  /* 0x000000040404a220 */ /* 0x002fe20000400000 */
[----:B------:R-:W-:-:S05]  /*1020*/  FSEL R2, R21, R2, P5 ;  /* 0x0000000215027208 */ /* 0x000fca0002800000 */
[----:B------:R-:W-:-:S05]  /*1030*/  FFMA R21, R2, R4, R3 ;  /* 0x0000000402157223 */ /* 0x000fca0000000003 */
[----:B------:R0:W-:Y:S02]  /*1040*/  STS.64 [UR4+0x50], R20 ;  /* 0x00005014ff007988 */ /* 0x0001e40008000a04 */
.L_x_66:
[----:B------:R-:W-:Y:S05]  /*1050*/  BSYNC.RECONVERGENT B0 ;  /* 0x0000000000007941 */ /* 0x000fea0003800200 */
.L_x_65:
[----:B------:R-:W-:Y:S06]  /*1060*/  BAR.SYNC.DEFER_BLOCKING 0x0 ;  /* 0x0000000000007b1d */ /* 0x000fec0000010000 */
[----:B------:R-:W-:Y:S05]  /*1070*/  @P0 EXIT ;  /* 0x000000000000094d */ /* 0x000fea0003800000 */
[----:B------:R-:W5:Y:S01]  /*1080*/  S2UR UR5, SR_CgaCtaId ;  /* 0x00000000000579c3 */ /* 0x000f620000008800 */
[----:B------:R-:W-:Y:S01]  /*1090*/  UMOV UR4, 0x400 ;  /* 0x0000040000047882 */ /* 0x000fe20000000000 */
[----:B------:R-:W-:-:S06]  /*10a0*/  IMAD.MOV.U32 R6, RZ, RZ, 0x4b800000 ;  /* 0x4b800000ff067424 */ /* 0x000fcc00078e00ff */
[----:B---3--:R-:W3:Y:S01]  /*10b0*/  LDC.64 R4, c[0x0][0x380] ;  /* 0x0000e000ff047b82 */ /* 0x008ee20000000a00 */
[----:B-----5:R-:W-:-:S09]  /*10c0*/  ULEA UR4, UR5, UR4, 0x18 ;  /* 0x0000000405047291 */ /* 0x020fd2000f8ec0ff */
[----:B01--4-:R-:W0:Y:S02]  /*10d0*/  LDS.64 R2, [UR4+0x50] ;  /* 0x00005004ff027984 */ /* 0x013e240008000a00 */
[----:B------:R-:W1:Y:S01]  /*10e0*/  LDCU UR4, c[0x0][0x360] ;  /* 0x00006c00ff0477ac */ /* 0x000e620008000800 */
[----:B0-----:R-:W-:-:S04]  /*10f0*/  FSETP.GEU.AND P0, PT, |R3|, 1.175494350822287508e-38, PT ;  /* 0x008000000300780b */ /* 0x001fc80003f0e200 */
[----:B------:R-:W-:-:S09]  /*1100*/  FSEL R6, R6, 1, !P0 ;  /* 0x3f80000006067808 */ /* 0x000fd20004000000 */
[----:B------:R-:W-:-:S06]  /*1110*/  @!P0 FMUL R3, R3, 16777216 ;  /* 0x4b80000003038820 */ /* 0x000fcc0000400000 */
[----:B------:R-:W2:Y:S02]  /*1120*/  MUFU.RCP R3, R3 ;  /* 0x0000000300037308 */ /* 0x000ea40000001000 */
[----:B-123--:R-:W-:-:S07]  /*1130*/  FMUL R8, R3, R6 ;  /* 0x0000000603087220 */ /* 0x00efce0000400000 */
.L_x_67:
[----:B0-----:R-:W-:-:S04]  /*1140*/  IMAD R7, R17, R19, R0 ;  /* 0x0000001311077224 */ /* 0x001fc800078e0200 */
[----:B------:R-:W-:-:S05]  /*1150*/  IMAD.WIDE R6, R7, 0x4, R4 ;  /* 0x0000000407067825 */ /* 0x000fca00078e0204 */
[----:B------:R-:W2:Y:S01]  /*1160*/  LDG.E R3, desc[UR6][R6.64] ;  /* 0x0000000606037981 */ /* 0x000ea2000c1e1900 */
[----:B------:R-:W-:Y:S02]  /*1170*/  VIADD R17, R17, UR4 ;  /* 0x0000000411117c36 */ /* 0x000fe40008000000 */
[----:B--2---:R-:W-:-:S04]  /*1180*/  FADD R3, -R2, R3 ;  /* 0x0000000302037221 */ /* 0x004fc80000000100 */
        /* <DEDUP_REMOVED lines=10> */
.L_x_68:
        /* <DEDUP_REMOVED lines=13> */
.L_x_108:


//--------------------- .text._Z15_softmax_kernelILi512EEvPfiPiiii --------------------------
	.section	.text._Z15_softmax_kernelILi512EEvPfiPiiii,"ax",@progbits
	.align	128
        .global         _Z15_softmax_kernelILi512EEvPfiPiiii
        .type           _Z15_softmax_kernelILi512EEvPfiPiiii,@function
        .size           _Z15_softmax_kernelILi512EEvPfiPiiii,(.L_x_109 - _Z15_softmax_kernelILi512EEvPfiPiiii)
        .other          _Z15_softmax_kernelILi512EEvPfiPiiii,@"STO_CUDA_ENTRY STV_DEFAULT"
_Z15_softmax_kernelILi512EEvPfiPiiii:
.text._Z15_softmax_kernelILi512EEvPfiPiiii:
        /* <DEDUP_REMOVED lines=11> */
[----:B------:R-:W-:Y:S02]  /*00b0*/  IMAD.MOV.U32 R11, RZ, RZ, -0x800001 ;  /* 0xff7fffffff0b7424 */ /* 0x000fe400078e00ff */
[----:B------:R-:W-:Y:S01]  /*00c0*/  IMAD.MOV.U32 R9, RZ, RZ, RZ ;  /* 0x000000ffff097224 */ /* 0x000fe200078e00ff */
[----:B0-----:R-:W3:Y:S02]  /*00d0*/  S2R R3, SR_TID.X ;  /* 0x0000000000037919 */ /* 0x001ee40000002100 */
        /* <DEDUP_REMOVED lines=25> */
.L_x_72:
        /* <DEDUP_REMOVED lines=20> */
.L_x_71:
[----:B------:R-:W-:-:S07]  /*03b0*/  IMAD.MOV.U32 R11, RZ, RZ, R10 ;  /* 0x000000ffff0b7224 */ /* 0x000fce00078e000a */
.L_x_70:
[----:B------:R-:W-:Y:S05]  /*03c0*/  BSYNC.RECONVERGENT B0 ;  /* 0x0000000000007941 */ /* 0x000fea0003800200 */
.L_x_69:
        /* <DEDUP_REMOVED lines=21> */
.L_x_74:
[----:B------:R-:W-:Y:S05]  /*0520*/  BSYNC.RECONVERGENT B0 ;  /* 0x0000000000007941 */ /* 0x000fea0003800200 */
.L_x_73:
        /* <DEDUP_REMOVED lines=21> */
.L_x_76:
[----:B------:R-:W-:Y:S05]  /*0680*/  BSYNC.RECONVERGENT B0 ;  /* 0x0000000000007941 */ /* 0x000fea0003800200 */
.L_x_75:
        /* <DEDUP_REMOVED lines=8> */
[----:B0-----:R-:W-:Y:S02]  /*0710*/  IMAD.MOV.U32 R11, RZ, RZ, R4 ;  /* 0x000000ffff0b7224 */ /* 0x001fe400078e0004 */
        /* <DEDUP_REMOVED lines=8> */
.L_x_78:
[----:B------:R-:W-:Y:S05]  /*07a0*/  BSYNC.RECONVERGENT B0 ;  /* 0x0000000000007941 */ /* 0x000fea0003800200 */
.L_x_77:
        /* <DEDUP_REMOVED lines=17> */
.L_x_80:
[----:B------:R-:W-:Y:S05]  /*08c0*/  BSYNC.RECONVERGENT B0 ;  /* 0x0000000000007941 */ /* 0x000fea0003800200 */
.L_x_79:
        /* <DEDUP_REMOVED lines=25> */
.L_x_82:
[----:B------:R-:W-:Y:S05]  /*0a60*/  BSYNC.RECONVERGENT B0 ;  /* 0x0000000000007941 */ /* 0x000fea0003800200 */
.L_x_81:
[----:B------:R-:W-:Y:S06]  /*0a70*/  BAR.SYNC.DEFER_BLOCKING 0x0 ;  /* 0x0000000000007b1d */ /* 0x000fec0000010000 */
[----:B------:R-:W-:Y:S04]  /*0a80*/  BSSY.RECONVERGENT B0, `(.L_x_83) ;  /* 0x00000c2000007945 */ /* 0x000fe80003800200 */
[----:B------:R-:W-:Y:S05]  /*0a90*/  @P1 BRA `(.L_x_84) ;  /* 0x0000000c00001947 */ /* 0x000fea0003800000 */
[----:B------:R-:W5:Y:S01]  /*0aa0*/  S2UR UR5, SR_CgaCtaId ;  /* 0x00000000000579c3 */ /* 0x000f620000008800 */
[----:B------:R-:W-:Y:S02]  /*0ab0*/  UMOV UR4, 0x400 ;  /* 0x0000040000047882 */ /* 0x000fe40000000000 */
[----:B-----5:R-:W-:-:S09]  /*0ac0*/  ULEA UR4, UR5, UR4, 0x18 ;  /* 0x0000000405047291 */ /* 0x020fd2000f8ec0ff */
[----:B------:R-:W5:Y:S04]  /*0ad0*/  LDS.64 R22, [UR4+0x18] ;  /* 0x00001804ff167984 */ /* 0x000f680008000a00 */
[----:B0--3--:R-:W0:Y:S04]  /*0ae0*/  LDS.128 R4, [UR4+0x20] ;  /* 0x00002004ff047984 */ /* 0x009e280008000c00 */
[----:B--2---:R-:W2:Y:S01]  /*0af0*/  LDS.128 R12, [UR4+0x30] ;  /* 0x00003004ff0c7984 */ /* 0x004ea20008000c00 */
[----:B-----5:R-:W-:-:S04]  /*0b00*/  FSETP.GT.AND P1, PT, R11, R22, PT ;  /* 0x000000160b00720b */ /* 0x020fc80003f24000 */
[----:B------:R-:W-:Y:S02]  /*0b10*/  FSEL R17, R11, R22, P1 ;  /* 0x000000160b117208 */ /* 0x000fe40000800000 */
[----:B------:R-:W-:Y:S02]  /*0b20*/  FSEL R22, R22, R11, P1 ;  /* 0x0000000b16167208 */ /* 0x000fe40000800000 */
[----:B0-----:R-:W-:-:S03]  /*0b30*/  FSETP.GT.AND P2, PT, R17, R4, PT ;  /* 0x000000041100720b */ /* 0x001fc60003f44000 */
[C---:B------:R-:W-:Y:S01]  /*0b40*/  FADD R22, -R17.reuse, R22 ;  /* 0x0000001611167221 */ /* 0x040fe20000000100 */
[----:B-1--4-:R-:W-:Y:S02]  /*0b50*/  FSEL R11, R17, R4, P2 ;  /* 0x00000004110b7208 */ /* 0x012fe40001000000 */
[----:B------:R-:W-:Y:S01]  /*0b60*/  FSEL R4, R4, R17, P2 ;  /* 0x0000001104047208 */ /* 0x000fe20001000000 */
[----:B------:R-:W-:Y:S01]  /*0b70*/  FMUL R22, R22, 1.4426950216293334961 ;  /* 0x3fb8aa3b16167820 */ /* 0x000fe20000400000 */
[CC--:B------:R-:W-:Y:S01]  /*0b80*/  FSETP.GT.AND P5, PT, R11.reuse, R6.reuse, PT ;  /* 0x000000060b00720b */ /* 0x0c0fe20003fa4000 */
[----:B------:R-:W0:Y:S02]  /*0b90*/  LDS.128 R16, [UR4+0x40] ;  /* 0x00004004ff107984 */ /* 0x000e240008000c00 */
[C---:B------:R-:W-:Y:S01]  /*0ba0*/  FADD R4, -R11.reuse, R4 ;  /* 0x000000040b047221 */ /* 0x040fe20000000100 */
[----:B------:R-:W-:Y:S02]  /*0bb0*/  FSETP.GEU.AND P3, PT, R22, -126, PT ;  /* 0xc2fc00001600780b */ /* 0x000fe40003f6e000 */
[----:B------:R-:W-:Y:S01]  /*0bc0*/  FSEL R25, R11, R6, P5 ;  /* 0x000000060b197208 */ /* 0x000fe20002800000 */
[----:B------:R-:W-:Y:S01]  /*0bd0*/  FMUL R4, R4, 1.4426950216293334961 ;  /* 0x3fb8aa3b04047820 */ /* 0x000fe20000400000 */
[----:B------:R-:W-:-:S04]  /*0be0*/  FSEL R6, R6, R11, P5 ;  /* 0x0000000b06067208 */ /* 0x000fc80002800000 */
[----:B------:R-:W-:Y:S01]  /*0bf0*/  FSETP.GEU.AND P4, PT, R4, -126, PT ;  /* 0xc2fc00000400780b */ /* 0x000fe20003f8e000 */
[----:B------:R-:W-:-:S04]  /*0c00*/  FADD R6, -R25, R6 ;  /* 0x0000000619067221 */ /* 0x000fc80000000100 */
[----:B------:R-:W-:Y:S01]  /*0c10*/  @!P3 FMUL R22, R22, 0.5 ;  /* 0x3f0000001616b820 */ /* 0x000fe20000400000 */
[----:B------:R-:W-:Y:S01]  /*0c20*/  FMUL R20, R6, 1.4426950216293334961 ;  /* 0x3fb8aa3b06147820 */ /* 0x000fe20000400000 */
[----:B------:R-:W-:Y:S02]  /*0c30*/  FSEL R6, R9, R23, P1 ;  /* 0x0000001709067208 */ /* 0x000fe40000800000 */
[----:B------:R-:W1:Y:S01]  /*0c40*/  MUFU.EX2 R8, R22 ;  /* 0x0000001600087308 */ /* 0x000e620000000800 */
[----:B------:R-:W-:Y:S02]  /*0c50*/  FSEL R9, R23, R9, P1 ;  /* 0x0000000917097208 */ /* 0x000fe40000800000 */
[----:B------:R-:W-:Y:S01]  /*0c60*/  FSETP.GEU.AND P6, PT, R20, -126, PT ;  /* 0xc2fc00001400780b */ /* 0x000fe20003fce000 */
[----:B------:R-:W-:Y:S01]  /*0c70*/  @!P4 FMUL R4, R4, 0.5 ;  /* 0x3f0000000404c820 */ /* 0x000fe20000400000 */
[----:B--2---:R-:W-:-:S04]  /*0c80*/  FSETP.GT.AND P1, PT, R25, R12, PT ;  /* 0x0000000c1900720b */ /* 0x004fc80003f24000 */
[----:B------:R-:W-:Y:S01]  /*0c90*/  FSEL R23, R25, R12, P1 ;  /* 0x0000000c19177208 */ /* 0x000fe20000800000 */
[----:B------:R-:W2:Y:S01]  /*0ca0*/  MUFU.EX2 R4, R4 ;  /* 0x0000000400047308 */ /* 0x000ea20000000800 */
[----:B------:R-:W-:-:S05]  /*0cb0*/  FSEL R12, R12, R25, P1 ;  /* 0x000000190c0c7208 */ /* 0x000fca0000800000 */
[----:B------:R-:W-:Y:S01]  /*0cc0*/  @!P6 FMUL R20, R20, 0.5 ;  /* 0x3f0000001414e820 */ /* 0x000fe20000400000 */
[----:B-1----:R-:W-:Y:S01]  /*0cd0*/  @!P3 FMUL R8, R8, R8 ;  /* 0x000000080808b220 */ /* 0x002fe20000400000 */
[C---:B------:R-:W-:Y:S01]  /*0ce0*/  FADD R12, -R23.reuse, R12 ;  /* 0x0000000c170c7221 */ /* 0x040fe20000000100 */
[----:B------:R-:W-:Y:S02]  /*0cf0*/  FSETP.GT.AND P3, PT, R23, R14, PT ;  /* 0x0000000e1700720b */ /* 0x000fe40003f64000 */
[----:B------:R-:W-:Y:S01]  /*0d00*/  FFMA R6, R9, R8, R6 ;  /* 0x0000000809067223 */ /* 0x000fe20000000006 */
[----:B------:R-:W-:Y:S01]  /*0d10*/  FMUL R8, R12, 1.4426950216293334961 ;  /* 0x3fb8aa3b0c087820 */ /* 0x000fe20000400000 */
[----:B------:R-:W1:Y:S03]  /*0d20*/  MUFU.EX2 R9, R20 ;  /* 0x0000001400097308 */ /* 0x000e660000000800 */
[----:B------:R-:W-:Y:S01]  /*0d30*/  FSEL R11, R6, R5, P2 ;  /* 0x00000005060b7208 */ /* 0x000fe20001000000 */
[----:B--2---:R-:W-:Y:S01]  /*0d40*/  @!P4 FMUL R4, R4, R4 ;  /* 0x000000040404c220 */ /* 0x004fe20000400000 */
[----:B------:R-:W-:-:S02]  /*0d50*/  FSEL R6, R5, R6, P2 ;  /* 0x0000000605067208 */ /* 0x000fc40001000000 */
[----:B------:R-:W-:Y:S02]  /*0d60*/  FSEL R5, R23, R14, P3 ;  /* 0x0000000e17057208 */ /* 0x000fe40001800000 */
[----:B------:R-:W-:Y:S01]  /*0d70*/  FSEL R14, R14, R23, P3 ;  /* 0x000000170e0e7208 */ /* 0x000fe20001800000 */
[----:B------:R-:W-:Y:S01]  /*0d80*/  FFMA R6, R6, R4, R11 ;  /* 0x0000000406067223 */ /* 0x000fe2000000000b */
[----:B------:R-:W-:Y:S02]  /*0d90*/  FSETP.GEU.AND P2, PT, R8, -126, PT ;  /* 0xc2fc00000800780b */ /* 0x000fe40003f4e000 */
[CC--:B0-----:R-:W-:Y:S01]  /*0da0*/  FSETP.GT.AND P4, PT, R5.reuse, R16.reuse, PT ;  /* 0x000000100500720b */ /* 0x0c1fe20003f84000 */
[C---:B------:R-:W-:Y:S01]  /*0db0*/  FADD R14, -R5.reuse, R14 ;  /* 0x0000000e050e7221 */ /* 0x040fe20000000100 */
[----:B------:R-:W-:Y:S02]  /*0dc0*/  FSEL R10, R6, R7, P5 ;  /* 0x00000007060a7208 */ /* 0x000fe40002800000 */
[----:B------:R-:W-:Y:S01]  /*0dd0*/  FSEL R11, R5, R16, P4 ;  /* 0x00000010050b7208 */ /* 0x000fe20002000000 */
[----:B------:R-:W-:Y:S01]  /*0de0*/  FMUL R22, R14, 1.4426950216293334961 ;  /* 0x3fb8aa3b0e167820 */ /* 0x000fe20000400000 */
[----:B------:R-:W-:Y:S01]  /*0df0*/  FSEL R23, R7, R6, P5 ;  /* 0x0000000607177208 */ /* 0x000fe20002800000 */
[----:B-1----:R-:W-:Y:S01]  /*0e00*/  @!P6 FMUL R9, R9, R9 ;  /* 0x000000090909e220 */ /* 0x002fe20000400000 */
[----:B------:R-:W-:-:S02]  /*0e10*/  FSEL R16, R16, R5, P4 ;  /* 0x0000000510107208 */ /* 0x000fc40002000000 */
[----:B------:R-:W0:Y:S01]  /*0e20*/  LDS.128 R4, [UR4+0x50] ;  /* 0x00005004ff047984 */ /* 0x000e220008000c00 */
[----:B------:R-:W-:Y:S01]  /*0e30*/  FSETP.GEU.AND P6, PT, R22, -126, PT ;  /* 0xc2fc00001600780b */ /* 0x000fe20003fce000 */
[----:B------:R-:W-:Y:S01]  /*0e40*/  @!P2 FMUL R8, R8, 0.5 ;  /* 0x3f0000000808a820 */ /* 0x000fe20000400000 */
[----:B------:R-:W-:Y:S01]  /*0e50*/  FFMA R10, R23, R9, R10 ;  /* 0x00000009170a7223 */ /* 0x000fe2000000000a */
[----:B------:R-:W-:Y:S02]  /*0e60*/  FADD R16, -R11, R16 ;  /* 0x000000100b107221 */ /* 0x000fe40000000100 */
[----:B------:R1:W2:Y:S02]  /*0e70*/  MUFU.EX2 R14, R8 ;  /* 0x00000008000e7308 */ /* 0x0002a40000000800 */
[----:B------:R-:W-:Y:S01]  /*0e80*/  FSEL R23, R10, R13, P1 ;  /* 0x0000000d0a177208 */ /* 0x000fe20000800000 */
[----:B------:R-:W-:Y:S01]  /*0e90*/  FMUL R12, R16, 1.4426950216293334961 ;  /* 0x3fb8aa3b100c7820 */ /* 0x000fe20000400000 */
[----:B------:R-:W-:-:S02]  /*0ea0*/  FSEL R20, R13, R10, P1 ;  /* 0x0000000a0d147208 */ /* 0x000fc40000800000 */
[CC--:B------:R-:W-:Y:S02]  /*0eb0*/  FSETP.GT.AND P1, PT, R11.reuse, R18.reuse, PT ;  /* 0x000000120b00720b */ /* 0x0c0fe40003f24000 */
[----:B------:R-:W-:Y:S01]  /*0ec0*/  @!P6 FMUL R22, R22, 0.5 ;  /* 0x3f0000001616e820 */ /* 0x000fe20000400000 */
[----:B------:R-:W-:Y:S02]  /*0ed0*/  FSETP.GEU.AND P5, PT, R12, -126, PT ;  /* 0xc2fc00000c00780b */ /* 0x000fe40003fae000 */
[----:B------:R-:W-:Y:S01]  /*0ee0*/  FSEL R13, R11, R18, P1 ;  /* 0x000000120b0d7208 */ /* 0x000fe20000800000 */
[----:B------:R-:W3:Y:S01]  /*0ef0*/  MUFU.EX2 R16, R22 ;  /* 0x0000001600107308 */ /* 0x000ee20000000800 */
[----:B------:R-:W-:Y:S02]  /*0f00*/  FSEL R18, R18, R11, P1 ;  /* 0x0000000b12127208 */ /* 0x000fe40000800000 */
[----:B-1----:R-:W1:Y:S01]  /*0f10*/  LDS.128 R8, [UR4+0x60] ;  /* 0x00006004ff087984 */ /* 0x002e620008000c00 */
[----:B--2---:R-:W-:-:S02]  /*0f20*/  @!P2 FMUL R14, R14, R14 ;  /* 0x0000000e0e0ea220 */ /* 0x004fc40000400000 */
[----:B------:R-:W-:Y:S02]  /*0f30*/  FADD R18, -R13, R18 ;  /* 0x000000120d127221 */ /* 0x000fe40000000100 */
[----:B------:R-:W-:Y:S02]  /*0f40*/  FFMA R20, R20, R14, R23 ;  /* 0x0000000e14147223 */ /* 0x000fe40000000017 */
[----:B------:R-:W-:Y:S01]  /*0f50*/  FMUL R18, R18, 1.4426950216293334961 ;  /* 0x3fb8aa3b12127820 */ /* 0x000fe20000400000 */
[----:B------:R-:W-:Y:S02]  /*0f60*/  @!P5 FMUL R12, R12, 0.5 ;  /* 0x3f0000000c0cd820 */ /* 0x000fe40000400000 */
[----:B------:R-:W-:Y:S02]  /*0f70*/  FSEL R23, R20, R15, P3 ;  /* 0x0000000f14177208 */ /* 0x000fe40001800000 */
[----:B------:R-:W-:Y:S01]  /*0f80*/  FSETP.GEU.AND P2, PT, R18, -126, PT ;  /* 0xc2fc00001200780b */ /* 0x000fe20003f4e000 */
[----:B---3--:R-:W-:Y:S01]  /*0f90*/  @!P6 FMUL R16, R16, R16 ;  /* 0x000000101010e220 */ /* 0x008fe20000400000 */
[----:B------:R-:W-:Y:S01]  /*0fa0*/  FSEL R20, R15, R20, P3 ;  /* 0x000000140f147208 */ /* 0x000fe20001800000 */
[----:B------:R-:W2:Y:S01]  /*0fb0*/  MUFU.EX2 R12, R12 ;  /* 0x0000000c000c7308 */ /* 0x000ea20000000800 */
[----:B0-----:R-:W-:-:S03]  /*0fc0*/  FSETP.GT.AND P3, PT, R13, R4, PT ;  /* 0x000000040d00720b */ /* 0x001fc60003f64000 */
[----:B------:R-:W-:Y:S01]  /*0fd0*/  FFMA R20, R20, R16, R23 ;  /* 0x0000001014147223 */ /* 0x000fe20000000017 */
[----:B------:R-:W-:Y:S02]  /*0fe0*/  FSEL R15, R13, R4, P3 ;  /* 0x000000040d0f7208 */ /* 0x000fe40001800000 */
[----:B------:R-:W-:-:S03]  /*0ff0*/  FSEL R4, R4, R13, P3 ;  /* 0x0000000d04047208 */ /* 0x000fc60001800000 */
[----:B------:R-:W-:Y:S01]  /*1000*/  @!P2 FMUL R18, R18, 0.5 ;  /* 0x3f0000001212a820 */ /* 0x000fe20000400000 */
[----:B------:R-:W-:Y:S02]  /*1010*/  FSEL R13, R20, R17, P4 ;  /* 0x00000011140d7208 */ /* 0x000fe40002000000 */
[----:B------:R-:W-:Y:S01]  /*1020*/  FSEL R20, R17, R20, P4 ;  /* 0x0000001411147208 */ /* 0x000fe20002000000 */
[C---:B------:R-:W-:Y:S01]  /*1030*/  FADD R16, -R15.reuse, R4 ;  /* 0x000000040f107221 */ /* 0x040fe20000000100 */
[C---:B------:R-:W-:Y:S01]  /*1040*/  FSETP.GT.AND P4, PT, R15.reuse, R6, PT ;  /* 0x000000060f00720b */ /* 0x040fe20003f84000 */
[----:B------:R-:W0:Y:S01]  /*1050*/  MUFU.EX2 R4, R18 ;  /* 0x0000001200047308 */ /* 0x000e220000000800 */
[----:B--2---:R-:W-:Y:S01]  /*1060*/  @!P5 FMUL R12, R12, R12 ;  /* 0x0000000c0c0cd220 */ /* 0x004fe20000400000 */
[----:B------:R-:W-:Y:S01]  /*1070*/  FMUL R16, R16, 1.4426950216293334961 ;  /* 0x3fb8aa3b10107820 */ /* 0x000fe20000400000 */
[----:B------:R-:W-:Y:S02]  /*1080*/  FSEL R17, R15, R6, P4 ;  /* 0x000000060f117208 */ /* 0x000fe40002000000 */
[----:B------:R-:W-:Y:S01]  /*1090*/  FSEL R6, R6, R15, P4 ;  /* 0x0000000f06067208 */ /* 0x000fe20002000000 */
[----:B------:R-:W-:Y:S01]  /*10a0*/  FFMA R20, R20, R12, R13 ;  /* 0x0000000c14147223 */ /* 0x000fe2000000000d */
[----:B------:R-:W-:Y:S01]  /*10b0*/  FSETP.GEU.AND P5, PT, R16, -126, PT ;  /* 0xc2fc00001000780b */ /* 0x000fe20003fae000 */
[----:B------:R-:W2:Y:S01]  /*10c0*/  LDS.128 R12, [UR4+0x70] ;  /* 0x00007004ff0c7984 */ /* 0x000ea20008000c00 */
[C---:B-1----:R-:W-:Y:S01]  /*10d0*/  FSETP.GT.AND P6, PT, R17.reuse, R8, PT ;  /* 0x000000081100720b */ /* 0x042fe20003fc4000 */
[----:B------:R-:W-:Y:S01]  /*10e0*/  FADD R6, -R17, R6 ;  /* 0x0000000611067221 */ /* 0x000fe20000000100 */
[----:B------:R-:W-:-:S02]  /*10f0*/  FSEL R23, R20, R19, P1 ;  /* 0x0000001314177208 */ /* 0x000fc40000800000 */
[----:B------:R-:W-:Y:S01]  /*1100*/  FSEL R20, R19, R20, P1 ;  /* 0x0000001413147208 */ /* 0x000fe20000800000 */
[----:B------:R-:W-:Y:S01]  /*1110*/  FMUL R6, R6, 1.4426950216293334961 ;  /* 0x3fb8aa3b06067820 */ /* 0x000fe20000400000 */
[----:B------:R-:W-:Y:S01]  /*1120*/  FSEL R19, R17, R8, P6 ;  /* 0x0000000811137208 */ /* 0x000fe20003000000 */
[----:B0-----:R-:W-:Y:S01]  /*1130*/  @!P2 FMUL R4, R4, R4 ;  /* 0x000000040404a220 */ /* 0x001fe20000400000 */
[----:B------:R-:W-:Y:S02]  /*1140*/  FSEL R8, R8, R17, P6 ;  /* 0x0000001108087208 */ /* 0x000fe40003000000 */
[----:B------:R-:W-:Y:S01]  /*1150*/  FSETP.GEU.AND P2, PT, R6, -126, PT ;  /* 0xc2fc00000600780b */ /* 0x000fe20003f4e000 */
[----:B------:R-:W-:Y:S01]  /*1160*/  @!P5 FMUL R16, R16, 0.5 ;  /* 0x3f0000001010d820 */ /* 0x000fe20000400000 */
[----:B------:R-:W-:Y:S01]  /*1170*/  FFMA R20, R20, R4, R23 ;  /* 0x0000000414147223 */ /* 0x000fe20000000017 */
[C---:B------:R-:W-:Y:S01]  /*1180*/  FADD R8, -R19.reuse, R8 ;  /* 0x0000000813087221 */ /* 0x040fe20000000100 */
[----:B------:R-:W-:Y:S01]  /*1190*/  FSETP.GT.AND P1, PT, R19, R10, PT ;  /* 0x0000000a1300720b */ /* 0x000fe20003f24000 */
[----:B------:R0:W1:Y:S02]  /*11a0*/  MUFU.EX2 R4, R16 ;  /* 0x0000001000047308 */ /* 0x0000640000000800 */
[----:B------:R-:W-:Y:S01]  /*11b0*/  FMUL R8, R8, 1.4426950216293334961 ;  /* 0x3fb8aa3b08087820 */ /* 0x000fe20000400000 */
[----:B------:R-:W-:-:S02]  /*11c0*/  FSEL R23, R20, R5, P3 ;  /* 0x0000000514177208 */ /* 0x000fc40001800000 */
[----:B------:R-:W-:Y:S02]  /*11d0*/  FSEL R20, R5, R20, P3 ;  /* 0x0000001405147208 */ /* 0x000fe40001800000 */
[----:B------:R-:W-:Y:S01]  /*11e0*/  FSEL R5, R19, R10, P1 ;  /* 0x0000000a13057208 */ /* 0x000fe20000800000 */
[----:B------:R-:W-:Y:S01]  /*11f0*/  @!P2 FMUL R6, R6, 0.5 ;  /* 0x3f0000000606a820 */ /* 0x000fe20000400000 */
[----:B------:R-:W-:Y:S02]  /*1200*/  FSETP.GEU.AND P3, PT, R8, -126, PT ;  /* 0xc2fc00000800780b */ /* 0x000fe40003f6e000 */
[----:B------:R-:W-:Y:S02]  /*1210*/  FSEL R10, R10, R19, P1 ;  /* 0x000000130a0a7208 */ /* 0x000fe40000800000 */
[----:B0-----:R-:W0:Y:S01]  /*1220*/  LDS.128 R16, [UR4+0x80] ;  /* 0x00008004ff107984 */ /* 0x001e220008000c00 */
[----:B------:R-:W3:Y:S02]  /*1230*/  MUFU.EX2 R6, R6 ;  /* 0x0000000600067308 */ /* 0x000ee40000000800 */
[----:B------:R-:W-:Y:S01]  /*1240*/  FADD R10, -R5, R10 ;  /* 0x0000000a050a7221 */ /* 0x000fe20000000100 */
[----:B-1----:R-:W-:-:S03]  /*1250*/  @!P5 FMUL R4, R4, R4 ;  /* 0x000000040404d220 */ /* 0x002fc60000400000 */
[----:B------:R-:W-:Y:S01]  /*1260*/  FMUL R10, R10, 1.4426950216293334961 ;  /* 0x3fb8aa3b0a0a7820 */ /* 0x000fe20000400000 */
[----:B------:R-:W-:Y:S01]  /*1270*/  FFMA R20, R20, R4, R23 ;  /* 0x0000000414147223 */ /* 0x000fe20000000017 */
[----:B------:R-:W-:-:S03]  /*1280*/  @!P3 FMUL R8, R8, 0.5 ;  /* 0x3f0000000808b820 */ /* 0x000fc60000400000 */
[----:B------:R-:W-:Y:S02]  /*1290*/  FSETP.GEU.AND P5, PT, R10, -126, PT ;  /* 0xc2fc00000a00780b */ /* 0x000fe40003fae000 */
[----:B------:R-:W-:Y:S01]  /*12a0*/  FSEL R4, R20, R7, P4 ;  /* 0x0000000714047208 */ /* 0x000fe20002000000 */
[----:B------:R-:W1:Y:S01]  /*12b0*/  MUFU.EX2 R8, R8 ;  /* 0x0000000800087308 */ /* 0x000e620000000800 */
[----:B------:R-:W-:Y:S01]  /*12c0*/  FSEL R7, R7, R20, P4 ;  /* 0x0000001407077208 */ /* 0x000fe20002000000 */
[----:B---3--:R-:W-:Y:S01]  /*12d0*/  @!P2 FMUL R6, R6, R6 ;  /* 0x000000060606a220 */ /* 0x008fe20000400000 */
[----:B--2---:R-:W-:-:S03]  /*12e0*/  FSETP.GT.AND P2, PT, R5, R12, PT ;  /* 0x0000000c0500720b */ /* 0x004fc60003f44000 */
[----:B------:R-:W-:Y:S01]  /*12f0*/  FFMA R4, R7, R6, R4 ;  /* 0x0000000607047223 */ /* 0x000fe20000000004 */
[----:B------:R-:W-:Y:S02]  /*1300*/  FSEL R7, R5, R12, P2 ;  /* 0x0000000c05077208 */ /* 0x000fe40001000000 */
[----:B------:R-:W-:Y:S01]  /*1310*/  FSEL R12, R12, R5, P2 ;  /* 0x000000050c0c7208 */ /* 0x000fe20001000000 */
[----:B------:R-:W-:Y:S01]  /*1320*/  @!P5 FMUL R10, R10, 0.5 ;  /* 0x3f0000000a0ad820 */ /* 0x000fe20000400000 */
[C---:B------:R-:W-:Y:S02]  /*1330*/  FSETP.GT.AND P4, PT, R7.reuse, R14, PT ;  /* 0x0000000e0700720b */ /* 0x040fe40003f84000 */
[----:B------:R-:W-:Y:S01]  /*1340*/  FSEL R5, R4, R9, P6 ;  /* 0x0000000904057208 */ /* 0x000fe20003000000 */
[----:B------:R-:W-:Y:S01]  /*1350*/  FADD R12, -R7, R12 ;  /* 0x0000000c070c7221 */ /* 0x000fe20000000100 */
[----:B------:R-:W-:Y:S01]  /*1360*/  FSEL R4, R9, R4, P6 ;  /* 0x0000000409047208 */ /* 0x000fe20003000000 */
[----:B------:R-:W2:Y:S01]  /*1370*/  MUFU.EX2 R10, R10 ;  /* 0x0000000a000a7308 */ /* 0x000ea20000000800 */
[----:B-1----:R-:W-:Y:S01]  /*1380*/  @!P3 FMUL R8, R8, R8 ;  /* 0x000000080808b220 */ /* 0x002fe20000400000 */
[----:B------:R-:W-:Y:S01]  /*1390*/  FMUL R12, R12, 1.4426950216293334961 ;  /* 0x3fb8aa3b0c0c7820 */ /* 0x000fe20000400000 */
[----:B------:R-:W-:-:S02]  /*13a0*/  FSEL R9, R7, R14, P4 ;  /* 0x0000000e07097208 */ /* 0x000fc40002000000 */
        /* <DEDUP_REMOVED lines=9> */
[----:B--2---:R-:W-:Y:S01]  /*1440*/  @!P5 FMUL R10, R10, R10 ;  /* 0x0000000a0a0ad220 */ /* 0x004fe20000400000 */
[----:B------:R-:W-:-:S03]  /*1450*/  FSEL R4, R11, R4, P1 ;  /* 0x000000040b047208 */ /* 0x000fc60000800000 */
[----:B------:R-:W-:Y:S01]  /*1460*/  @!P3 FMUL R12, R12, 0.5 ;  /* 0x3f0000000c0cb820 */ /* 0x000fe20000400000 */
[----:B------:R-:W-:Y:S01]  /*1470*/  FSETP.GEU.AND P5, PT, R14, -126, PT ;  /* 0xc2fc00000e00780b */ /* 0x000fe20003fae000 */
[C---:B------:R-:W-:Y:S01]  /*1480*/  FADD R16, -R7.reuse, R16 ;  /* 0x0000001007107221 */ /* 0x040fe20000000100 */
[C---:B------:R-:W-:Y:S01]  /*1490*/  FSETP.GT.AND P1, PT, R7.reuse, R18, PT ;  /* 0x000000120700720b */ /* 0x040fe20003f24000 */
[----:B------:R-:W-:Y:S02]  /*14a0*/  FFMA R4, R4, R10, R5 ;  /* 0x0000000a04047223 */ /* 0x000fe40000000005 */
[----:B------:R-:W0:Y:S01]  /*14b0*/  MUFU.EX2 R12, R12 ;  /* 0x0000000c000c7308 */ /* 0x000e220000000800 */
[----:B------:R-:W-:Y:S01]  /*14c0*/  FMUL R16, R16, 1.4426950216293334961 ;  /* 0x3fb8aa3b10107820 */ /* 0x000fe20000400000 */
[----:B------:R-:W-:Y:S02]  /*14d0*/  FSEL R9, R18, R7, P1 ;  /* 0x0000000712097208 */ /* 0x000fe40000800000 */
[----:B------:R-:W-:-:S02]  /*14e0*/  FSEL R18, R7, R18, P1 ;  /* 0x0000001207127208 */ /* 0x000fc40000800000 */
[----:B------:R-:W-:Y:S02]  /*14f0*/  FSEL R5, R4, R13, P2 ;  /* 0x0000000d04057208 */ /* 0x000fe40001000000 */
[----:B------:R-:W-:Y:S01]  /*1500*/  FSEL R4, R13, R4, P2 ;  /* 0x000000040d047208 */ /* 0x000fe20001000000 */
[----:B------:R-:W-:Y:S01]  /*1510*/  @!P5 FMUL R14, R14, 0.5 ;  /* 0x3f0000000e0ed820 */ /* 0x000fe20000400000 */
[----:B------:R-:W-:Y:S01]  /*1520*/  FSETP.GEU.AND P2, PT, R16, -126, PT ;  /* 0xc2fc00001000780b */ /* 0x000fe20003f4e000 */
[----:B------:R-:W-:Y:S02]  /*1530*/  FADD R9, -R18, R9 ;  /* 0x0000000912097221 */ /* 0x000fe40000000100 */
[----:B------:R-:W1:Y:S02]  /*1540*/  MUFU.EX2 R6, R14 ;  /* 0x0000000e00067308 */ /* 0x000e640000000800 */
[----:B------:R-:W-:Y:S01]  /*1550*/  FMUL R9, R9, 1.4426950216293334961 ;  /* 0x3fb8aa3b09097820 */ /* 0x000fe20000400000 */
[----:B0-----:R-:W-:-:S04]  /*1560*/  @!P3 FMUL R12, R12, R12 ;  /* 0x0000000c0c0cb220 */ /* 0x001fc80000400000 */
[----:B------:R-:W-:Y:S01]  /*1570*/  FSETP.GEU.AND P3, PT, R9, -126, PT ;  /* 0xc2fc00000900780b */ /* 0x000fe20003f6e000 */
[----:B------:R-:W-:Y:S02]  /*1580*/  FFMA R4, R4, R12, R5 ;  /* 0x0000000c04047223 */ /* 0x000fe40000000005 */
[----:B------:R-:W-:-:S03]  /*1590*/  @!P2 FMUL R16, R16, 0.5 ;  /* 0x3f0000001010a820 */ /* 0x000fc60000400000 */
[----:B------:R-:W-:Y:S01]  /*15a0*/  FSEL R5, R4, R15, P4 ;  /* 0x0000000f04057208 */ /* 0x000fe20002000000 */
[----:B------:R-:W0:Y:S01]  /*15b0*/  MUFU.EX2 R7, R16 ;  /* 0x0000001000077308 */ /* 0x000e220000000800 */
[----:B------:R-:W-:Y:S01]  /*15c0*/  FSEL R4, R15, R4, P4 ;  /* 0x000000040f047208 */ /* 0x000fe20002000000 */
[----:B-1----:R-:W-:-:S04]  /*15d0*/  @!P5 FMUL R6, R6, R6 ;  /* 0x000000060606d220 */ /* 0x002fc80000400000 */
[----:B------:R-:W-:Y:S01]  /*15e0*/  @!P3 FMUL R9, R9, 0.5 ;  /* 0x3f0000000909b820 */ /* 0x000fe20000400000 */
[----:B------:R-:W-:-:S03]  /*15f0*/  FFMA R4, R4, R6, R5 ;  /* 0x0000000604047223 */ /* 0x000fc60000000005 */
[----:B------:R-:W1:Y:S02]  /*1600*/  MUFU.EX2 R6, R9 ;  /* 0x0000000900067308 */ /* 0x000e640000000800 */
        /* <DEDUP_REMOVED lines=9> */
.L_x_84:
[----:B------:R-:W-:Y:S05]  /*16a0*/  BSYNC.RECONVERGENT B0 ;  /* 0x0000000000007941 */ /* 0x000fea0003800200 */
.L_x_83:
[----:B------:R-:W-:Y:S06]  /*16b0*/  BAR.SYNC.DEFER_BLOCKING 0x0 ;  /* 0x0000000000007b1d */ /* 0x000fec0000010000 */
[----:B------:R-:W-:Y:S05]  /*16c0*/  @P0 EXIT ;  /* 0x000000000000094d */ /* 0x000fea0003800000 */
[----:B------:R-:W5:Y:S01]  /*16d0*/  S2UR UR5, SR_CgaCtaId ;  /* 0x00000000000579c3 */ /* 0x000f620000008800 */
[----:B------:R-:W-:Y:S01]  /*16e0*/  UMOV UR4, 0x400 ;  /* 0x0000040000047882 */ /* 0x000fe20000000000 */
[----:B0-----:R-:W-:-:S06]  /*16f0*/  IMAD.MOV.U32 R8, RZ, RZ, 0x4b800000 ;  /* 0x4b800000ff087424 */ /* 0x001fcc00078e00ff */
        /* <DEDUP_REMOVED lines=9> */
.L_x_85:
        /* <DEDUP_REMOVED lines=15> */
.L_x_86:
        /* <DEDUP_REMOVED lines=16> */
.L_x_109:


//--------------------- .text._Z15_softmax_kernelILi1024EEvPfiPiiii --------------------------
	.section	.text._Z15_softmax_kernelILi1024EEvPfiPiiii,"ax",@progbits
	.align	128
        .global         _Z15_softmax_kernelILi1024EEvPfiPiiii
        .type           _Z15_softmax_kernelILi1024EEvPfiPiiii,@function
        .size           _Z15_softmax_kernelILi1024EEvPfiPiiii,(.L_x_110 - _Z15_softmax_kernelILi1024EEvPfiPiiii)
        .other          _Z15_softmax_kernelILi1024EEvPfiPiiii,@"STO_CUDA_ENTRY STV_DEFAULT"
_Z15_softmax_kernelILi1024EEvPfiPiiii:
.text._Z15_softmax_kernelILi1024EEvPfiPiiii:
        /* <DEDUP_REMOVED lines=11> */
[----:B------:R-:W-:Y:S01]  /*00b0*/  IMAD.MOV.U32 R13, RZ, RZ, RZ ;  /* 0x000000ffff0d7224 */ /* 0x000fe200078e00ff */
        /* <DEDUP_REMOVED lines=10> */
[----:B------:R-:W-:Y:S02]  /*0160*/  IMAD R21, R0, R5, UR4 ;  /* 0x0000000400157e24 */ /* 0x000fe4000f8e0205 */
[----:B------:R-:W-:-:S03]  /*0170*/  IMAD.MOV.U32 R5, RZ, RZ, -0x800001 ;  /* 0xff7fffffff057424 */ /* 0x000fc600078e00ff */
        /* <DEDUP_REMOVED lines=15> */
.L_x_90:
        /* <DEDUP_REMOVED lines=20> */
.L_x_89:
[----:B------:R-:W-:-:S07]  /*03b0*/  IMAD.MOV.U32 R5, RZ, RZ, R10 ;  /* 0x000000ffff057224 */ /* 0x000fce00078e000a */
.L_x_88:
[----:B------:R-:W-:Y:S05]  /*03c0*/  BSYNC.RECONVERGENT B0 ;  /* 0x0000000000007941 */ /* 0x000fea0003800200 */
.L_x_87:
        /* <DEDUP_REMOVED lines=21> */
.L_x_92:
[----:B------:R-:W-:Y:S05]  /*0520*/  BSYNC.RECONVERGENT B0 ;  /* 0x0000000000007941 */ /* 0x000fea0003800200 */
.L_x_91:
        /* <DEDUP_REMOVED lines=21> */
.L_x_94:
[----:B------:R-:W-:Y:S05]  /*0680*/  BSYNC.RECONVERGENT B0 ;  /* 0x0000000000007941 */ /* 0x000fea0003800200 */
.L_x_93:
        /* <DEDUP_REMOVED lines=17> */
.L_x_96:
[----:B------:R-:W-:Y:S05]  /*07a0*/  BSYNC.RECONVERGENT B0 ;  /* 0x0000000000007941 */ /* 0x000fea0003800200 */
.L_x_95:
        /* <DEDUP_REMOVED lines=17> */
.L_x_98:
[----:B------:R-:W-:Y:S05]  /*08c0*/  BSYNC.RECONVERGENT B0 ;  /* 0x0000000000007941 */ /* 0x000fea0003800200 */
.L_x_97:
[----:B------:R4:W0:Y:S01]  /*08d0*/  SHFL.DOWN PT, R12, R5, 0x10, 0x1f ;  /* 0x0a001f00050c7f89 */ /* 0x00082200000e0000 */
[----:B------:R-:W-:Y:S03]  /*08e0*/  BSSY.RECONVERGENT B0, `(.L_x_99) ;  /* 0x0000018000007945 */ /* 0x000fe60003800200 */
[----:B--2---:R4:W2:Y:S01]  /*08f0*/  SHFL.DOWN PT, R10, R13, 0x10, 0x1f ;  /* 0x0a001f000d0a7f89 */ /* 0x0048a200000e0000 */
[----:B------:R-:W-:Y:S05]  /*0900*/  @P2 BRA `(.L_x_100) ;  /* 0x0000000000542947 */ /* 0x000fea0003800000 */
[-C--:B0-----:R-:W-:Y:S02]  /*0910*/  FSETP.GT.AND P2, PT, R5, R12.reuse, PT ;  /* 0x0000000c0500720b */ /* 0x081fe40003f44000 */
        /* <DEDUP_REMOVED lines=9> */
[----:B---3--:R-:W-:Y:S02]  /*09b0*/  @!P4 SHF.R.U32.HI R6, RZ, 0x2, R3 ;  /* 0x00000002ff06c819 */ /* 0x008fe40000011603 */
        /* <DEDUP_REMOVED lines=10> */
.L_x_100:
[----:B------:R-:W-:Y:S05]  /*0a60*/  BSYNC.RECONVERGENT B0 ;  /* 0x0000000000007941 */ /* 0x000fea0003800200 */
.L_x_99:
[----:B------:R-:W-:Y:S06]  /*0a70*/  BAR.SYNC.DEFER_BLOCKING 0x0 ;  /* 0x0000000000007b1d */ /* 0x000fec0000010000 */
[----:B------:R-:W-:Y:S04]  /*0a80*/  BSSY.RECONVERGENT B0, `(.L_x_101) ;  /* 0x000018a000007945 */ /* 0x000fe80003800200 */
[----:B------:R-:W-:Y:S05]  /*0a90*/  @P1 BRA `(.L_x_102) ;  /* 0x0000001800201947 */ /* 0x000fea0003800000 */
[----:B------:R-:W5:Y:S01]  /*0aa0*/  S2UR UR5, SR_CgaCtaId ;  /* 0x00000000000579c3 */ /* 0x000f620000008800 */
[----:B------:R-:W-:Y:S02]  /*0ab0*/  UMOV UR4, 0x400 ;  /* 0x0000040000047882 */ /* 0x000fe40000000000 */
[----:B-----5:R-:W-:-:S09]  /*0ac0*/  ULEA UR4, UR5, UR4, 0x18 ;  /* 0x0000000405047291 */ /* 0x020fd2000f8ec0ff */
[----:B------:R-:W5:Y:S04]  /*0ad0*/  LDS.64 R14, [UR4+0x28] ;  /* 0x00002804ff0e7984 */ /* 0x000f680008000a00 */
[----:B------:R-:W2:Y:S01]  /*0ae0*/  LDS.128 R16, [UR4+0x30] ;  /* 0x00003004ff107984 */ /* 0x000ea20008000c00 */
[----:B-----5:R-:W-:-:S04]  /*0af0*/  FSETP.GT.AND P2, PT, R5, R14, PT ;  /* 0x0000000e0500720b */ /* 0x020fc80003f44000 */
[----:B------:R-:W-:Y:S02]  /*0b00*/  FSEL R9, R5, R14, P2 ;  /* 0x0000000e05097208 */ /* 0x000fe40001000000 */
[----:B------:R-:W-:Y:S02]  /*0b10*/  FSEL R14, R14, R5, P2 ;  /* 0x000000050e0e7208 */ /* 0x000fe40001000000 */
[----:B01-34-:R-:W0:Y:S01]  /*0b20*/  LDS.128 R4, [UR4+0x40] ;  /* 0x00004004ff047984 */ /* 0x01be220008000c00 */
[CC--:B--2---:R-:W-:Y:S02]  /*0b30*/  FSETP.GT.AND P4, PT, R9.reuse, R16.reuse, PT ;  /* 0x000000100900720b */ /* 0x0c4fe40003f84000 */
[----:B------:R-:W-:Y:S01]  /*0b40*/  FADD R14, -R9, R14 ;  /* 0x0000000e090e7221 */ /* 0x000fe20000000100 */
[----:B------:R-:W-:Y:S02]  /*0b50*/  FSEL R12, R13, R15, P2 ;  /* 0x0000000f0d0c7208 */ /* 0x000fe40001000000 */
[----:B------:R-:W-:Y:S01]  /*0b60*/  FSEL R11, R9, R16, P4 ;  /* 0x00000010090b7208 */ /* 0x000fe20002000000 */
[----:B------:R-:W-:Y:S01]  /*0b70*/  FMUL R14, R14, 1.4426950216293334961 ;  /* 0x3fb8aa3b0e0e7820 */ /* 0x000fe20000400000 */
[----:B------:R-:W-:-:S02]  /*0b80*/  FSEL R16, R16, R9, P4 ;  /* 0x0000000910107208 */ /* 0x000fc40002000000 */
[CC--:B------:R-:W-:Y:S02]  /*0b90*/  FSETP.GT.AND P1, PT, R11.reuse, R18.reuse, PT ;  /* 0x000000120b00720b */ /* 0x0c0fe40003f24000 */
[----:B------:R-:W-:Y:S01]  /*0ba0*/  FSETP.GEU.AND P6, PT, R14, -126, PT ;  /* 0xc2fc00000e00780b */ /* 0x000fe20003fce000 */
[C---:B------:R-:W-:Y:S01]  /*0bb0*/  FADD R16, -R11.reuse, R16 ;  /* 0x000000100b107221 */ /* 0x040fe20000000100 */
[----:B------:R-:W-:Y:S02]  /*0bc0*/  FSEL R23, R11, R18, P1 ;  /* 0x000000120b177208 */ /* 0x000fe40000800000 */
[----:B------:R-:W-:Y:S01]  /*0bd0*/  FSEL R18, R18, R11, P1 ;  /* 0x0000000b12127208 */ /* 0x000fe20000800000 */
[----:B------:R-:W-:Y:S01]  /*0be0*/  FMUL R16, R16, 1.4426950216293334961 ;  /* 0x3fb8aa3b10107820 */ /* 0x000fe20000400000 */
[----:B------:R-:W1:Y:S01]  /*0bf0*/  LDS.128 R8, [UR4+0x50] ;  /* 0x00005004ff087984 */ /* 0x000e620008000c00 */
[----:B------:R-:W-:Y:S02]  /*0c00*/  FSEL R15, R15, R13, P2 ;  /* 0x0000000d0f0f7208 */ /* 0x000fe40001000000 */
[----:B------:R-:W-:Y:S01]  /*0c10*/  FADD R18, -R23, R18 ;  /* 0x0000001217127221 */ /* 0x000fe20000000100 */
[----:B------:R-:W-:-:S03]  /*0c20*/  FSETP.GEU.AND P3, PT, R16, -126, PT ;  /* 0xc2fc00001000780b */ /* 0x000fc60003f6e000 */
[----:B------:R-:W-:Y:S01]  /*0c30*/  @!P6 FMUL R14, R14, 0.5 ;  /* 0x3f0000000e0ee820 */ /* 0x000fe20000400000 */
[----:B------:R-:W-:-:S05]  /*0c40*/  FMUL R18, R18, 1.4426950216293334961 ;  /* 0x3fb8aa3b12127820 */ /* 0x000fca0000400000 */
[----:B------:R-:W2:Y:S01]  /*0c50*/  MUFU.EX2 R14, R14 ;  /* 0x0000000e000e7308 */ /* 0x000ea20000000800 */
[----:B------:R-:W-:-:S03]  /*0c60*/  FSETP.GEU.AND P5, PT, R18, -126, PT ;  /* 0xc2fc00001200780b */ /* 0x000fc60003fae000 */
[----:B------:R-:W-:Y:S01]  /*0c70*/  @!P3 FMUL R16, R16, 0.5 ;  /* 0x3f0000001010b820 */ /* 0x000fe20000400000 */
[----:B0-----:R-:W-:-:S05]  /*0c80*/  FSETP.GT.AND P2, PT, R23, R4, PT ;  /* 0x000000041700720b */ /* 0x001fca0003f44000 */
[----:B------:R-:W0:Y:S01]  /*0c90*/  MUFU.EX2 R16, R16 ;  /* 0x0000001000107308 */ /* 0x000e220000000800 */
[----:B------:R-:W-:-:S03]  /*0ca0*/  FSEL R13, R23, R4, P2 ;  /* 0x00000004170d7208 */ /* 0x000fc60001000000 */
[----:B------:R-:W-:Y:S01]  /*0cb0*/  @!P5 FMUL R18, R18, 0.5 ;  /* 0x3f0000001212d820 */ /* 0x000fe20000400000 */
[----:B------:R-:W-:Y:S01]  /*0cc0*/  FSEL R4, R4, R23, P2 ;  /* 0x0000001704047208 */ /* 0x000fe20001000000 */
[----:B--2---:R-:W-:-:S04]  /*0cd0*/  @!P6 FMUL R14, R14, R14 ;  /* 0x0000000e0e0ee220 */ /* 0x004fc80000400000 */
[----:B------:R-:W-:Y:S01]  /*0ce0*/  FADD R4, -R13, R4 ;  /* 0x000000040d047221 */ /* 0x000fe20000000100 */
[----:B------:R-:W-:Y:S01]  /*0cf0*/  FFMA R12, R15, R14, R12 ;  /* 0x0000000e0f0c7223 */ /* 0x000fe2000000000c */
[----:B------:R-:W2:Y:S02]  /*0d00*/  MUFU.EX2 R18, R18 ;  /* 0x0000001200127308 */ /* 0x000ea40000000800 */
[----:B------:R-:W-:Y:S02]  /*0d10*/  FMUL R4, R4, 1.4426950216293334961 ;  /* 0x3fb8aa3b04047820 */ /* 0x000fe40000400000 */
[----:B------:R-:W-:Y:S01]  /*0d20*/  FSEL R23, R12, R17, P4 ;  /* 0x000000110c177208 */ /* 0x000fe20002000000 */
[----:B0-----:R-:W-:Y:S01]  /*0d30*/  @!P3 FMUL R16, R16, R16 ;  /* 0x000000101010b220 */ /* 0x001fe20000400000 */
[----:B------:R-:W-:Y:S02]  /*0d40*/  FSEL R20, R17, R12, P4 ;  /* 0x0000000c11147208 */ /* 0x000fe40002000000 */
[----:B------:R-:W-:-:S02]  /*0d50*/  FSETP.GT.AND P4, PT, R13, R6, PT ;  /* 0x000000060d00720b */ /* 0x000fc40003f84000 */
[----:B------:R-:W-:Y:S01]  /*0d60*/  FSETP.GEU.AND P6, PT, R4, -126, PT ;  /* 0xc2fc00000400780b */ /* 0x000fe20003fce000 */
[----:B------:R-:W-:Y:S01]  /*0d70*/  FFMA R20, R20, R16, R23 ;  /* 0x0000001014147223 */ /* 0x000fe20000000017 */
[----:B------:R-:W-:Y:S02]  /*0d80*/  FSEL R17, R13, R6, P4 ;  /* 0x000000060d117208 */ /* 0x000fe40002000000 */
[----:B------:R-:W-:Y:S02]  /*0d90*/  FSEL R6, R6, R13, P4 ;  /* 0x0000000d06067208 */ /* 0x000fe40002000000 */
[----:B------:R-:W0:Y:S01]  /*0da0*/  LDS.128 R12, [UR4+0x60] ;  /* 0x00006004ff0c7984 */ /* 0x000e220008000c00 */
[----:B--2---:R-:W-:Y:S01]  /*0db0*/  @!P5 FMUL R18, R18, R18 ;  /* 0x000000121212d220 */ /* 0x004fe20000400000 */
[C---:B-1----:R-:W-:Y:S01]  /*0dc0*/  FSETP.GT.AND P3, PT, R17.reuse, R8, PT ;  /* 0x000000081100720b */ /* 0x042fe20003f64000 */
[----:B------:R-:W-:Y:S01]  /*0dd0*/  FADD R6, -R17, R6 ;  /* 0x0000000611067221 */ /* 0x000fe20000000100 */
[----:B------:R-:W-:-:S02]  /*0de0*/  FSEL R23, R20, R19, P1 ;  /* 0x0000001314177208 */ /* 0x000fc40000800000 */
[----:B------:R-:W-:Y:S01]  /*0df0*/  FSEL R20, R19, R20, P1 ;  /* 0x0000001413147208 */ /* 0x000fe20000800000 */
[----:B------:R-:W-:Y:S01]  /*0e00*/  @!P6 FMUL R4, R4, 0.5 ;  /* 0x3f0000000404e820 */ /* 0x000fe20000400000 */
[----:B------:R-:W-:Y:S01]  /*0e10*/  FMUL R6, R6, 1.4426950216293334961 ;  /* 0x3fb8aa3b06067820 */ /* 0x000fe20000400000 */
[----:B------:R-:W-:Y:S02]  /*0e20*/  FSEL R19, R17, R8, P3 ;  /* 0x0000000811137208 */ /* 0x000fe40001800000 */
[----:B------:R-:W-:Y:S01]  /*0e30*/  FSEL R8, R8, R17, P3 ;  /* 0x0000001108087208 */ /* 0x000fe20001800000 */
[----:B------:R-:W-:Y:S01]  /*0e40*/  FFMA R20, R20, R18, R23 ;  /* 0x0000001214147223 */ /* 0x000fe20000000017 */
[----:B------:R-:W-:Y:S01]  /*0e50*/  FSETP.GEU.AND P5, PT, R6, -126, PT ;  /* 0xc2fc00000600780b */ /* 0x000fe20003fae000 */
[----:B------:R-:W1:Y:S01]  /*0e60*/  MUFU.EX2 R4, R4 ;  /* 0x0000000400047308 */ /* 0x000e620000000800 */
[C---:B------:R-:W-:Y:S01]  /*0e70*/  FSETP.GT.AND P1, PT, R19.reuse, R10, PT ;  /* 0x0000000a1300720b */ /* 0x040fe20003f24000 */
[----:B------:R-:W-:Y:S01]  /*0e80*/  FADD R8, -R19, R8 ;  /* 0x0000000813087221 */ /* 0x000fe20000000100 */
[----:B------:R-:W-:-:S02]  /*0e90*/  FSEL R25, R20, R5, P2 ;  /* 0x0000000514197208 */ /* 0x000fc40001000000 */
[----:B------:R-:W-:Y:S01]  /*0ea0*/  FSEL R20, R5, R20, P2 ;  /* 0x0000001405147208 */ /* 0x000fe20001000000 */
[----:B------:R-:W-:Y:S01]  /*0eb0*/  FMUL R5, R8, 1.4426950216293334961 ;  /* 0x3fb8aa3b08057820 */ /* 0x000fe20000400000 */
[----:B------:R-:W-:Y:S02]  /*0ec0*/  FSEL R23, R19, R10, P1 ;  /* 0x0000000a13177208 */ /* 0x000fe40000800000 */
[----:B------:R-:W-:Y:S02]  /*0ed0*/  FSEL R10, R10, R19, P1 ;  /* 0x000000130a0a7208 */ /* 0x000fe40000800000 */
[----:B------:R-:W-:Y:S01]  /*0ee0*/  FSETP.GEU.AND P2, PT, R5, -126, PT ;  /* 0xc2fc00000500780b */ /* 0x000fe20003f4e000 */
[----:B------:R-:W-:Y:S01]  /*0ef0*/  @!P5 FMUL R6, R6, 0.5 ;  /* 0x3f0000000606d820 */ /* 0x000fe20000400000 */
[----:B------:R-:W2:Y:S01]  /*0f00*/  LDS.128 R16, [UR4+0x70] ;  /* 0x00007004ff107984 */ /* 0x000ea20008000c00 */
[----:B------:R-:W-:Y:S01]  /*0f10*/  FADD R10, -R23, R10 ;  /* 0x0000000a170a7221 */ /* 0x000fe20000000100 */
[----:B-1----:R-:W-:-:S03]  /*0f20*/  @!P6 FMUL R4, R4, R4 ;  /* 0x000000040404e220 */ /* 0x002fc60000400000 */
[----:B------:R-:W1:Y:S01]  /*0f30*/  MUFU.EX2 R6, R6 ;  /* 0x0000000600067308 */ /* 0x000e620000000800 */
[----:B------:R-:W-:Y:S01]  /*0f40*/  FFMA R4, R20, R4, R25 ;  /* 0x0000000414047223 */ /* 0x000fe20000000019 */
[----:B------:R-:W-:-:S04]  /*0f50*/  FMUL R20, R10, 1.4426950216293334961 ;  /* 0x3fb8aa3b0a147820 */ /* 0x000fc80000400000 */
[----:B------:R-:W-:Y:S01]  /*0f60*/  @!P2 FMUL R5, R5, 0.5 ;  /* 0x3f0000000505a820 */ /* 0x000fe20000400000 */
[----:B------:R-:W-:Y:S02]  /*0f70*/  FSEL R25, R4, R7, P4 ;  /* 0x0000000704197208 */ /* 0x000fe40002000000 */
[----:B------:R-:W-:Y:S01]  /*0f80*/  FSEL R4, R7, R4, P4 ;  /* 0x0000000407047208 */ /* 0x000fe20002000000 */
[----:B------:R-:W3:Y:S01]  /*0f90*/  MUFU.EX2 R10, R5 ;  /* 0x00000005000a7308 */ /* 0x000ee20000000800 */
[CC--:B0-----:R-:W-:Y:S02]  /*0fa0*/  FSETP.GT.AND P4, PT, R23.reuse, R12.reuse, PT ;  /* 0x0000000c1700720b */ /* 0x0c1fe40003f84000 */
[----:B------:R-:W-:Y:S02]  /*0fb0*/  FSETP.GEU.AND P6, PT, R20, -126, PT ;  /* 0xc2fc00001400780b */ /* 0x000fe40003fce000 */
[----:B------:R-:W-:Y:S01]  /*0fc0*/  FSEL R7, R23, R12, P4 ;  /* 0x0000000c17077208 */ /* 0x000fe20002000000 */
[----:B-1----:R-:W-:Y:S01]  /*0fd0*/  @!P5 FMUL R6, R6, R6 ;  /* 0x000000060606d220 */ /* 0x002fe20000400000 */
[----:B------:R-:W-:-:S03]  /*0fe0*/  FSEL R12, R12, R23, P4 ;  /* 0x000000170c0c7208 */ /* 0x000fc60002000000 */
[----:B------:R-:W-:Y:S02]  /*0ff0*/  FFMA R4, R4, R6, R25 ;  /* 0x0000000604047223 */ /* 0x000fe40000000019 */
[----:B------:R-:W-:-:S03]  /*1000*/  FADD R12, -R7, R12 ;  /* 0x0000000c070c7221 */ /* 0x000fc60000000100 */
[----:B------:R-:W-:Y:S01]  /*1010*/  FSEL R23, R4, R9, P3 ;  /* 0x0000000904177208 */ /* 0x000fe20001800000 */
[----:B------:R-:W-:Y:S01]  /*1020*/  FMUL R8, R12, 1.4426950216293334961 ;  /* 0x3fb8aa3b0c087820 */ /* 0x000fe20000400000 */
[----:B------:R-:W-:Y:S01]  /*1030*/  FSEL R12, R9, R4, P3 ;  /* 0x00000004090c7208 */ /* 0x000fe20001800000 */
[----:B------:R-:W-:Y:S01]  /*1040*/  @!P6 FMUL R20, R20, 0.5 ;  /* 0x3f0000001414e820 */ /* 0x000fe20000400000 */
[C---:B------:R-:W-:Y:S01]  /*1050*/  FSETP.GT.AND P3, PT, R7.reuse, R14, PT ;  /* 0x0000000e0700720b */ /* 0x040fe20003f64000 */
[----:B---3--:R-:W-:Y:S01]  /*1060*/  @!P2 FMUL R10, R10, R10 ;  /* 0x0000000a0a0aa220 */ /* 0x008fe20000400000 */
[----:B------:R-:W-:Y:S02]  /*1070*/  FSETP.GEU.AND P5, PT, R8, -126, PT ;  /* 0xc2fc00000800780b */ /* 0x000fe40003fae000 */
[----:B------:R-:W-:Y:S01]  /*1080*/  FSEL R9, R7, R14, P3 ;  /* 0x0000000e07097208 */ /* 0x000fe20001800000 */
[----:B------:R-:W0:Y:S01]  /*1090*/  MUFU.EX2 R20, R20 ;  /* 0x0000001400147308 */ /* 0x000e220000000800 */
[----:B------:R-:W-:Y:S01]  /*10a0*/  FSEL R14, R14, R7, P3 ;  /* 0x000000070e0e7208 */ /* 0x000fe20001800000 */
[----:B------:R-:W-:Y:S01]  /*10b0*/  FFMA R12, R12, R10, R23 ;  /* 0x0000000a0c0c7223 */ /* 0x000fe20000000017 */
[----:B------:R-:W1:Y:S01]  /*10c0*/  LDS.128 R4, [UR4+0x80] ;  /* 0x00008004ff047984 */ /* 0x000e620008000c00 */
[----:B--2---:R-:W-:-:S02]  /*10d0*/  FSETP.GT.AND P2, PT, R9, R16, PT ;  /* 0x000000100900720b */ /* 0x004fc40003f44000 */
[----:B------:R-:W-:Y:S01]  /*10e0*/  FADD R14, -R9, R14 ;  /* 0x0000000e090e7221 */ /* 0x000fe20000000100 */
[----:B------:R-:W-:Y:S02]  /*10f0*/  FSEL R23, R12, R11, P1 ;  /* 0x0000000b0c177208 */ /* 0x000fe40000800000 */
[----:B------:R-:W-:Y:S01]  /*1100*/  FSEL R10, R11, R12, P1 ;  /* 0x0000000c0b0a7208 */ /* 0x000fe20000800000 */
[----:B------:R-:W-:Y:S01]  /*1110*/  @!P5 FMUL R8, R8, 0.5 ;  /* 0x3f0000000808d820 */ /* 0x000fe20000400000 */
[----:B------:R-:W-:Y:S01]  /*1120*/  FMUL R14, R14, 1.4426950216293334961 ;  /* 0x3fb8aa3b0e0e7820 */ /* 0x000fe20000400000 */
[----:B------:R-:W-:Y:S02]  /*1130*/  FSEL R11, R9, R16, P2 ;  /* 0x00000010090b7208 */ /* 0x000fe40001000000 */
[----:B------:R-:W2:Y:S01]  /*1140*/  MUFU.EX2 R12, R8 ;  /* 0x00000008000c7308 */ /* 0x000ea20000000800 */
[----:B------:R-:W-:Y:S01]  /*1150*/  FSEL R16, R16, R9, P2 ;  /* 0x0000000910107208 */ /* 0x000fe20001000000 */
[----:B0-----:R-:W-:Y:S01]  /*1160*/  @!P6 FMUL R20, R20, R20 ;  /* 0x000000141414e220 */ /* 0x001fe20000400000 */
[----:B------:R-:W-:-:S02]  /*1170*/  FSETP.GEU.AND P6, PT, R14, -126, PT ;  /* 0xc2fc00000e00780b */ /* 0x000fc40003fce000 */
[C---:B------:R-:W-:Y:S01]  /*1180*/  FSETP.GT.AND P1, PT, R11.reuse, R18, PT ;  /* 0x000000120b00720b */ /* 0x040fe20003f24000 */
[----:B------:R-:W-:Y:S01]  /*1190*/  FFMA R10, R10, R20, R23 ;  /* 0x000000140a0a7223 */ /* 0x000fe20000000017 */
[C---:B------:R-:W-:Y:S02]  /*11a0*/  FADD R9, -R11.reuse, R16 ;  /* 0x000000100b097221 */ /* 0x040fe40000000100 */
[----:B------:R-:W-:Y:S02]  /*11b0*/  FSEL R23, R11, R18, P1 ;  /* 0x000000120b177208 */ /* 0x000fe40000800000 */
[----:B------:R-:W-:Y:S02]  /*11c0*/  FSEL R25, R10, R13, P4 ;  /* 0x0000000d0a197208 */ /* 0x000fe40002000000 */
[----:B------:R-:W-:Y:S01]  /*11d0*/  FSEL R16, R13, R10, P4 ;  /* 0x0000000a0d107208 */ /* 0x000fe20002000000 */
[----:B------:R-:W-:Y:S01]  /*11e0*/  FMUL R13, R9, 1.4426950216293334961 ;  /* 0x3fb8aa3b090d7820 */ /* 0x000fe20000400000 */
[----:B------:R-:W-:Y:S01]  /*11f0*/  FSEL R18, R18, R11, P1 ;  /* 0x0000000b12127208 */ /* 0x000fe20000800000 */
[----:B--2---:R-:W-:Y:S01]  /*1200*/  @!P5 FMUL R12, R12, R12 ;  /* 0x0000000c0c0cd220 */ /* 0x004fe20000400000 */
[----:B------:R-:W-:Y:S01]  /*1210*/  @!P6 FMUL R14, R14, 0.5 ;  /* 0x3f0000000e0ee820 */ /* 0x000fe20000400000 */
[----:B------:R-:W0:Y:S01]  /*1220*/  LDS.128 R8, [UR4+0x90] ;  /* 0x00009004ff087984 */ /* 0x000e220008000c00 */
[----:B------:R-:W-:Y:S01]  /*1230*/  FSETP.GEU.AND P4, PT, R13, -126, PT ;  /* 0xc2fc00000d00780b */ /* 0x000fe20003f8e000 */
[----:B------:R-:W-:Y:S01]  /*1240*/  FFMA R16, R16, R12, R25 ;  /* 0x0000000c10107223 */ /* 0x000fe20000000019 */
[----:B------:R-:W-:-:S02]  /*1250*/  FADD R18, -R23, R18 ;  /* 0x0000001217127221 */ /* 0x000fc40000000100 */
[----:B------:R-:W2:Y:S02]  /*1260*/  MUFU.EX2 R14, R14 ;  /* 0x0000000e000e7308 */ /* 0x000ea40000000800 */
[----:B------:R-:W-:Y:S01]  /*1270*/  FMUL R18, R18, 1.4426950216293334961 ;  /* 0x3fb8aa3b12127820 */ /* 0x000fe20000400000 */
[----:B------:R-:W-:Y:S02]  /*1280*/  FSEL R25, R16, R15, P3 ;  /* 0x0000000f10197208 */ /* 0x000fe40001800000 */
[----:B------:R-:W-:Y:S02]  /*1290*/  FSEL R12, R15, R16, P3 ;  /* 0x000000100f0c7208 */ /* 0x000fe40001800000 */
[-C--:B-1----:R-:W-:Y:S02]  /*12a0*/  FSETP.GT.AND P3, PT, R23, R4.reuse, PT ;  /* 0x000000041700720b */ /* 0x082fe40003f64000 */
[----:B------:R-:W-:Y:S01]  /*12b0*/  FSETP.GEU.AND P5, PT, R18, -126, PT ;  /* 0xc2fc00001200780b */ /* 0x000fe20003fae000 */
[----:B------:R-:W-:Y:S01]  /*12c0*/  @!P4 FMUL R13, R13, 0.5 ;  /* 0x3f0000000d0dc820 */ /* 0x000fe20000400000 */
[----:B------:R-:W-:-:S02]  /*12d0*/  FSEL R15, R23, R4, P3 ;  /* 0x00000004170f7208 */ /* 0x000fc40001800000 */
[----:B------:R-:W-:Y:S01]  /*12e0*/  FSEL R4, R4, R23, P3 ;  /* 0x0000001704047208 */ /* 0x000fe20001800000 */
[----:B------:R-:W1:Y:S01]  /*12f0*/  MUFU.EX2 R16, R13 ;  /* 0x0000000d00107308 */ /* 0x000e620000000800 */
[----:B--2---:R-:W-:-:S03]  /*1300*/  @!P6 FMUL R14, R14, R14 ;  /* 0x0000000e0e0ee220 */ /* 0x004fc60000400000 */
[----:B------:R-:W-:Y:S01]  /*1310*/  FADD R4, -R15, R4 ;  /* 0x000000040f047221 */ /* 0x000fe20000000100 */
[----:B------:R-:W-:-:S03]  /*1320*/  FFMA R12, R12, R14, R25 ;  /* 0x0000000e0c0c7223 */ /* 0x000fc60000000019 */
[----:B------:R-:W-:Y:S01]  /*1330*/  FMUL R4, R4, 1.4426950216293334961 ;  /* 0x3fb8aa3b04047820 */ /* 0x000fe20000400000 */
[----:B------:R-:W-:Y:S01]  /*1340*/  @!P5 FMUL R18, R18, 0.5 ;  /* 0x3f0000001212d820 */ /* 0x000fe20000400000 */
[----:B------:R-:W-:-:S03]  /*1350*/  FSEL R23, R12, R17, P2 ;  /* 0x000000110c177208 */ /* 0x000fc60001000000 */
[----:B------:R-:W-:Y:S02]  /*1360*/  FSETP.GEU.AND P6, PT, R4, -126, PT ;  /* 0xc2fc00000400780b */ /* 0x000fe40003fce000 */
[----:B------:R-:W2:Y:S01]  /*1370*/  MUFU.EX2 R18, R18 ;  /* 0x0000001200127308 */ /* 0x000ea20000000800 */
[----:B------:R-:W-:Y:S01]  /*1380*/  FSEL R20, R17, R12, P2 ;  /* 0x0000000c11147208 */ /* 0x000fe20001000000 */
[----:B-1----:R-:W-:Y:S01]  /*1390*/  @!P4 FMUL R16, R16, R16 ;  /* 0x000000101010c220 */ /* 0x002fe20000400000 */
[----:B------:R-:W-:-:S03]  /*13a0*/  FSETP.GT.AND P2, PT, R15, R6, PT ;  /* 0x000000060f00720b */ /* 0x000fc60003f44000 */
[----:B------:R-:W-:Y:S01]  /*13b0*/  FFMA R20, R20, R16, R23 ;  /* 0x0000001014147223 */ /* 0x000fe20000000017 */
[----:B------:R-:W-:Y:S02]  /*13c0*/  FSEL R17, R15, R6, P2 ;  /* 0x000000060f117208 */ /* 0x000fe40001000000 */
[----:B------:R-:W-:Y:S02]  /*13d0*/  FSEL R6, R6, R15, P2 ;  /* 0x0000000f06067208 */ /* 0x000fe40001000000 */
[----:B------:R-:W1:Y:S01]  /*13e0*/  LDS.128 R12, [UR4+0xa0] ;  /* 0x0000a004ff0c7984 */ /* 0x000e620008000c00 */
[----:B------:R-:W-:Y:S01]  /*13f0*/  @!P6 FMUL R4, R4, 0.5 ;  /* 0x3f0000000404e820 */ /* 0x000fe20000400000 */
[C---:B0-----:R-:W-:Y:S01]  /*1400*/  FSETP.GT.AND P4, PT, R17.reuse, R8, PT ;  /* 0x000000081100720b */ /* 0x041fe20003f84000 */
[----:B------:R-:W-:Y:S01]  /*1410*/  FADD R6, -R17, R6 ;  /* 0x0000000611067221 */ /* 0x000fe20000000100 */
[----:B------:R-:W-:Y:S02]  /*1420*/  FSEL R23, R20, R19, P1 ;  /* 0x0000001314177208 */ /* 0x000fe40000800000 */
[----:B------:R-:W-:Y:S01]  /*1430*/  FSEL R20, R19, R20, P1 ;  /* 0x0000001413147208 */ /* 0x000fe20000800000 */
[----:B------:R-:W0:Y:S01]  /*1440*/  MUFU.EX2 R4, R4 ;  /* 0x0000000400047308 */ /* 0x000e220000000800 */
[----:B--2---:R-:W-:Y:S01]  /*1450*/  @!P5 FMUL R18, R18, R18 ;  /* 0x000000121212d220 */ /* 0x004fe20000400000 */
[----:B------:R-:W-:Y:S01]  /*1460*/  FMUL R6, R6, 1.4426950216293334961 ;  /* 0x3fb8aa3b06067820 */ /* 0x000fe20000400000 */
[----:B------:R-:W-:-:S02]  /*1470*/  FSEL R19, R17, R8, P4 ;  /* 0x0000000811137208 */ /* 0x000fc40002000000 */
[----:B------:R-:W-:Y:S01]  /*1480*/  FSEL R8, R8, R17, P4 ;  /* 0x0000001108087208 */ /* 0x000fe20002000000 */
[----:B------:R-:W-:Y:S01]  /*1490*/  FFMA R20, R20, R18, R23 ;  /* 0x0000001214147223 */ /* 0x000fe20000000017 */
[----:B------:R-:W-:Y:S02]  /*14a0*/  FSETP.GEU.AND P5, PT, R6, -126, PT ;  /* 0xc2fc00000600780b */ /* 0x000fe40003fae000 */
[C---:B------:R-:W-:Y:S01]  /*14b0*/  FSETP.GT.AND P1, PT, R19.reuse, R10, PT ;  /* 0x0000000a1300720b */ /* 0x040fe20003f24000 */
[----:B------:R-:W-:Y:S01]  /*14c0*/  FADD R8, -R19, R8 ;  /* 0x0000000813087221 */ /* 0x000fe20000000100 */
[----:B------:R-:W-:Y:S02]  /*14d0*/  FSEL R25, R20, R5, P3 ;  /* 0x0000000514197208 */ /* 0x000fe40001800000 */
[----:B------:R-:W-:Y:S01]  /*14e0*/  FSEL R20, R5, R20, P3 ;  /* 0x0000001405147208 */ /* 0x000fe20001800000 */
[----:B------:R-:W-:Y:S01]  /*14f0*/  FMUL R5, R8, 1.4426950216293334961 ;  /* 0x3fb8aa3b08057820 */ /* 0x000fe20000400000 */
[----:B------:R-:W-:Y:S01]  /*1500*/  FSEL R23, R19, R10, P1 ;  /* 0x0000000a13177208 */ /* 0x000fe20000800000 */
[----:B0-----:R-:W-:Y:S01]  /*1510*/  @!P6 FMUL R4, R4, R4 ;  /* 0x000000040404e220 */ /* 0x001fe20000400000 */
[----:B------:R-:W-:-:S02]  /*1520*/  FSEL R10, R10, R19, P1 ;  /* 0x000000130a0a7208 */ /* 0x000fc40000800000 */
[----:B------:R-:W-:Y:S01]  /*1530*/  FSETP.GEU.AND P6, PT, R5, -126, PT ;  /* 0xc2fc00000500780b */ /* 0x000fe20003fce000 */
[----:B------:R-:W-:Y:S01]  /*1540*/  @!P5 FMUL R6, R6, 0.5 ;  /* 0x3f0000000606d820 */ /* 0x000fe20000400000 */
[----:B------:R-:W0:Y:S01]  /*1550*/  LDS.128 R16, [UR4+0xb0] ;  /* 0x0000b004ff107984 */ /* 0x000e220008000c00 */
[----:B------:R-:W-:Y:S01]  /*1560*/  FADD R10, -R23, R10 ;  /* 0x0000000a170a7221 */ /* 0x000fe20000000100 */
[----:B------:R-:W-:-:S03]  /*1570*/  FFMA R20, R20, R4, R25 ;  /* 0x0000000414147223 */ /* 0x000fc60000000019 */
[----:B------:R-:W2:Y:S01]  /*1580*/  MUFU.EX2 R6, R6 ;  /* 0x0000000600067308 */ /* 0x000ea20000000800 */
[----:B------:R-:W-:Y:S01]  /*1590*/  FMUL R10, R10, 1.4426950216293334961 ;  /* 0x3fb8aa3b0a0a7820 */ /* 0x000fe20000400000 */
[----:B------:R-:W-:Y:S02]  /*15a0*/  FSEL R25, R20, R7, P2 ;  /* 0x0000000714197208 */ /* 0x000fe40001000000 */
[----:B------:R-:W-:Y:S02]  /*15b0*/  FSEL R20, R7, R20, P2 ;  /* 0x0000001407147208 */ /* 0x000fe40001000000 */
[----:B------:R-:W-:Y:S01]  /*15c0*/  @!P6 FMUL R5, R5, 0.5 ;  /* 0x3f0000000505e820 */ /* 0x000fe20000400000 */
[----:B------:R-:W-:Y:S02]  /*15d0*/  FSETP.GEU.AND P3, PT, R10, -126, PT ;  /* 0xc2fc00000a00780b */ /* 0x000fe40003f6e000 */
[----:B-1----:R-:W-:-:S03]  /*15e0*/  FSETP.GT.AND P2, PT, R23, R12, PT ;  /* 0x0000000c1700720b */ /* 0x002fc60003f44000 */
[----:B------:R-:W1:Y:S01]  /*15f0*/  MUFU.EX2 R5, R5 ;  /* 0x0000000500057308 */ /* 0x000e620000000800 */
[----:B------:R-:W-:Y:S02]  /*1600*/  FSEL R7, R23, R12, P2 ;  /* 0x0000000c17077208 */ /* 0x000fe40001000000 */
[----:B------:R-:W-:Y:S01]  /*1610*/  FSEL R12, R12, R23, P2 ;  /* 0x000000170c0c7208 */ /* 0x000fe20001000000 */
[----:B--2---:R-:W-:-:S04]  /*1620*/  @!P5 FMUL R6, R6, R6 ;  /* 0x000000060606d220 */ /* 0x004fc80000400000 */
[----:B------:R-:W-:Y:S01]  /*1630*/  FADD R12, -R7, R12 ;  /* 0x0000000c070c7221 */ /* 0x000fe20000000100 */
[----:B------:R-:W-:Y:S01]  /*1640*/  FFMA R20, R20, R6, R25 ;  /* 0x0000000614147223 */ /* 0x000fe20000000019 */
[----:B------:R-:W-:Y:S02]  /*1650*/  @!P3 FMUL R10, R10, 0.5 ;  /* 0x3f0000000a0ab820 */ /* 0x000fe40000400000 */
[----:B------:R-:W-:Y:S02]  /*1660*/  FMUL R8, R12, 1.4426950216293334961 ;  /* 0x3fb8aa3b0c087820 */ /* 0x000fe40000400000 */
[----:B------:R-:W-:Y:S02]  /*1670*/  FSEL R4, R20, R9, P4 ;  /* 0x0000000914047208 */ /* 0x000fe40002000000 */
[----:B------:R-:W-:Y:S01]  /*1680*/  FSEL R23, R9, R20, P4 ;  /* 0x0000001409177208 */ /* 0x000fe20002000000 */
[----:B------:R-:W2:Y:S01]  /*1690*/  MUFU.EX2 R10, R10 ;  /* 0x0000000a000a7308 */ /* 0x000ea20000000800 */
[----:B------:R-:W-:Y:S01]  /*16a0*/  FSETP.GT.AND P4, PT, R7, R14, PT ;  /* 0x0000000e0700720b */ /* 0x000fe20003f84000 */
[----:B-1----:R-:W-:Y:S01]  /*16b0*/  @!P6 FMUL R5, R5, R5 ;  /* 0x000000050505e220 */ /* 0x002fe20000400000 */
[----:B------:R-:W-:-:S02]  /*16c0*/  FSETP.GEU.AND P5, PT, R8, -126, PT ;  /* 0xc2fc00000800780b */ /* 0x000fc40003fae000 */
[----:B------:R-:W-:Y:S01]  /*16d0*/  FSEL R9, R7, R14, P4 ;  /* 0x0000000e07097208 */ /* 0x000fe20002000000 */
[----:B------:R-:W-:Y:S01]  /*16e0*/  FFMA R12, R23, R5, R4 ;  /* 0x00000005170c7223 */ /* 0x000fe20000000004 */
[----:B------:R-:W-:Y:S02]  /*16f0*/  FSEL R14, R14, R7, P4 ;  /* 0x000000070e0e7208 */ /* 0x000fe40002000000 */
[----:B------:R-:W1:Y:S01]  /*1700*/  LDS.128 R4, [UR4+0xc0] ;  /* 0x0000c004ff047984 */ /* 0x000e620008000c00 */
[C---:B0-----:R-:W-:Y:S02]  /*1710*/  FSETP.GT.AND P6, PT, R9.reuse, R16, PT ;  /* 0x000000100900720b */ /* 0x041fe40003fc4000 */
[----:B------:R-:W-:Y:S01]  /*1720*/  FADD R14, -R9, R14 ;  /* 0x0000000e090e7221 */ /* 0x000fe20000000100 */
[----:B------:R-:W-:Y:S02]  /*1730*/  FSEL R23, R12, R11, P1 ;  /* 0x0000000b0c177208 */ /* 0x000fe40000800000 */
[----:B------:R-:W-:Y:S01]  /*1740*/  FSEL R20, R11, R12, P1 ;  /* 0x0000000c0b147208 */ /* 0x000fe20000800000 */
[----:B------:R-:W-:Y:S01]  /*1750*/  @!P5 FMUL R8, R8, 0.5 ;  /* 0x3f0000000808d820 */ /* 0x000fe20000400000 */
[----:B------:R-:W-:Y:S01]  /*1760*/  FSEL R11, R9, R16, P6 ;  /* 0x00000010090b7208 */ /* 0x000fe20003000000 */
[----:B------:R-:W-:Y:S01]  /*1770*/  FMUL R12, R14, 1.4426950216293334961 ;  /* 0x3fb8aa3b0e0c7820 */ /* 0x000fe20000400000 */
[----:B------:R-:W-:Y:S01]  /*1780*/  FSEL R16, R16, R9, P6 ;  /* 0x0000000910107208 */ /* 0x000fe20003000000 */
[----:B--2---:R-:W-:Y:S01]  /*1790*/  @!P3 FMUL R10, R10, R10 ;  /* 0x0000000a0a0ab220 */ /* 0x004fe20000400000 */
[----:B------:R-:W0:Y:S01]  /*17a0*/  MUFU.EX2 R14, R8 ;  /* 0x00000008000e7308 */ /* 0x000e220000000800 */
[----:B------:R-:W-:-:S02]  /*17b0*/  FSETP.GT.AND P3, PT, R11, R18, PT ;  /* 0x000000120b00720b */ /* 0x000fc40003f64000 */
[----:B------:R-:W-:Y:S01]  /*17c0*/  FADD R16, -R11, R16 ;  /* 0x000000100b107221 */ /* 0x000fe20000000100 */
[----:B------:R-:W-:Y:S01]  /*17d0*/  FFMA R20, R20, R10, R23 ;  /* 0x0000000a14147223 */ /* 0x000fe20000000017 */
[----:B------:R-:W-:Y:S02]  /*17e0*/  FSETP.GEU.AND P1, PT, R12, -126, PT ;  /* 0xc2fc00000c00780b */ /* 0x000fe40003f2e000 */
[----:B------:R-:W-:Y:S01]  /*17f0*/  FMUL R16, R16, 1.4426950216293334961 ;  /* 0x3fb8aa3b10107820 */ /* 0x000fe20000400000 */
[----:B------:R-:W-:Y:S02]  /*1800*/  FSEL R22, R18, R11, P3 ;  /* 0x0000000b12167208 */ /* 0x000fe40001800000 */
[----:B------:R-:W-:Y:S02]  /*1810*/  FSEL R23, R20, R13, P2 ;  /* 0x0000000d14177208 */ /* 0x000fe40001000000 */
[----:B------:R-:W-:Y:S02]  /*1820*/  FSEL R20, R13, R20, P2 ;  /* 0x000000140d147208 */ /* 0x000fe40001000000 */
[----:B------:R-:W-:-:S02]  /*1830*/  FSETP.GEU.AND P2, PT, R16, -126, PT ;  /* 0xc2fc00001000780b */ /* 0x000fc40003f4e000 */
[----:B------:R-:W-:Y:S01]  /*1840*/  FSEL R13, R11, R18, P3 ;  /* 0x000000120b0d7208 */ /* 0x000fe20001800000 */
[----:B0-----:R-:W-:Y:S01]  /*1850*/  @!P5 FMUL R14, R14, R14 ;  /* 0x0000000e0e0ed220 */ /* 0x001fe20000400000 */
[----:B------:R-:W0:Y:S01]  /*1860*/  LDS.128 R8, [UR4+0xd0] ;  /* 0x0000d004ff087984 */ /* 0x000e220008000c00 */
[----:B------:R-:W-:Y:S02]  /*1870*/  @!P1 FMUL R12, R12, 0.5 ;  /* 0x3f0000000c0c9820 */ /* 0x000fe40000400000 */
[----:B------:R-:W-:Y:S01]  /*1880*/  FFMA R20, R20, R14, R23 ;  /* 0x0000000e14147223 */ /* 0x000fe20000000017 */
[----:B------:R-:W-:Y:S01]  /*1890*/  FADD R22, -R13, R22 ;  /* 0x000000160d167221 */ /* 0x000fe20000000100 */
[----:B------:R-:W2:Y:S03]  /*18a0*/  MUFU.EX2 R18, R12 ;  /* 0x0000000c00127308 */ /* 0x000ea60000000800 */
[----:B------:R-:W-:Y:S01]  /*18b0*/  FMUL R22, R22, 1.4426950216293334961 ;  /* 0x3fb8aa3b16167820 */ /* 0x000fe20000400000 */
[----:B------:R-:W-:Y:S01]  /*18c0*/  @!P2 FMUL R16, R16, 0.5 ;  /* 0x3f0000001010a820 */ /* 0x000fe20000400000 */
[----:B------:R-:W-:-:S02]  /*18d0*/  FSEL R23, R20, R15, P4 ;  /* 0x0000000f14177208 */ /* 0x000fc40002000000 */
[----:B------:R-:W-:Y:S02]  /*18e0*/  FSEL R20, R15, R20, P4 ;  /* 0x000000140f147208 */ /* 0x000fe40002000000 */
[CC--:B-1----:R-:W-:Y:S01]  /*18f0*/  FSETP.GT.AND P4, PT, R13.reuse, R4.reuse, PT ;  /* 0x000000040d00720b */ /* 0x0c2fe20003f84000 */
[----:B------:R-:W1:Y:S01]  /*1900*/  MUFU.EX2 R16, R16 ;  /* 0x0000001000107308 */ /* 0x000e620000000800 */
[----:B------:R-:W-:Y:S02]  /*1910*/  FSETP.GEU.AND P5, PT, R22, -126, PT ;  /* 0xc2fc00001600780b */ /* 0x000fe40003fae000 */
[----:B------:R-:W-:Y:S02]  /*1920*/  FSEL R15, R13, R4, P4 ;  /* 0x000000040d0f7208 */ /* 0x000fe40002000000 */
[----:B------:R-:W-:Y:S01]  /*1930*/  FSEL R4, R4, R13, P4 ;  /* 0x0000000d04047208 */ /* 0x000fe20002000000 */
[----:B--2---:R-:W-:Y:S01]  /*1940*/  @!P1 FMUL R18, R18, R18 ;  /* 0x0000001212129220 */ /* 0x004fe20000400000 */
[----:B------:R-:W-:-:S03]  /*1950*/  FSETP.GT.AND P1, PT, R15, R6, PT ;  /* 0x000000060f00720b */ /* 0x000fc60003f24000 */
[C---:B------:R-:W-:Y:S01]  /*1960*/  FADD R4, -R15.reuse, R4 ;  /* 0x000000040f047221 */ /* 0x040fe20000000100 */
[----:B------:R-:W-:Y:S01]  /*1970*/  FFMA R20, R20, R18, R23 ;  /* 0x0000001214147223 */ /* 0x000fe20000000017 */
[----:B------:R-:W-:Y:S02]  /*1980*/  FSEL R25, R15, R6, P1 ;  /* 0x000000060f197208 */ /* 0x000fe40000800000 */
[----:B------:R-:W-:Y:S01]  /*1990*/  FMUL R4, R4, 1.4426950216293334961 ;  /* 0x3fb8aa3b04047820 */ /* 0x000fe20000400000 */
[----:B------:R-:W-:Y:S01]  /*19a0*/  @!P5 FMUL R22, R22, 0.5 ;  /* 0x3f0000001616d820 */ /* 0x000fe20000400000 */
[----:B------:R-:W-:Y:S01]  /*19b0*/  FSEL R13, R20, R17, P6 ;  /* 0x00000011140d7208 */ /* 0x000fe20003000000 */
[----:B-1----:R-:W-:Y:S01]  /*19c0*/  @!P2 FMUL R16, R16, R16 ;  /* 0x000000101010a220 */ /* 0x002fe20000400000 */
[----:B------:R-:W-:Y:S01]  /*19d0*/  FSEL R20, R17, R20, P6 ;  /* 0x0000001411147208 */ /* 0x000fe20003000000 */
[----:B------:R1:W2:Y:S01]  /*19e0*/  MUFU.EX2 R18, R22 ;  /* 0x0000001600127308 */ /* 0x0002a20000000800 */
[----:B------:R-:W-:-:S02]  /*19f0*/  FSETP.GEU.AND P2, PT, R4, -126, PT ;  /* 0xc2fc00000400780b */ /* 0x000fc40003f4e000 */
[----:B------:R-:W-:Y:S01]  /*1a00*/  FSEL R6, R6, R15, P1 ;  /* 0x0000000f06067208 */ /* 0x000fe20000800000 */
[----:B------:R-:W-:Y:S02]  /*1a10*/  FFMA R20, R20, R16, R13 ;  /* 0x0000001014147223 */ /* 0x000fe4000000000d */
[----:B------:R-:W3:Y:S01]  /*1a20*/  LDS.128 R12, [UR4+0xe0] ;  /* 0x0000e004ff0c7984 */ /* 0x000ee20008000c00 */
[CC--:B0-----:R-:W-:Y:S01]  /*1a30*/  FSETP.GT.AND P6, PT, R25.reuse, R8.reuse, PT ;  /* 0x000000081900720b */ /* 0x0c1fe20003fc4000 */
[C---:B------:R-:W-:Y:S01]  /*1a40*/  FADD R6, -R25.reuse, R6 ;  /* 0x0000000619067221 */ /* 0x040fe20000000100 */
[----:B------:R-:W-:Y:S02]  /*1a50*/  FSEL R23, R20, R19, P3 ;  /* 0x0000001314177208 */ /* 0x000fe40001800000 */
[----:B------:R-:W-:Y:S01]  /*1a60*/  FSEL R17, R25, R8, P6 ;  /* 0x0000000819117208 */ /* 0x000fe20003000000 */
[----:B-1----:R-:W-:Y:S01]  /*1a70*/  FMUL R22, R6, 1.4426950216293334961 ;  /* 0x3fb8aa3b06167820 */ /* 0x002fe20000400000 */
[----:B------:R-:W-:Y:S01]  /*1a80*/  FSEL R8, R8, R25, P6 ;  /* 0x0000001908087208 */ /* 0x000fe20003000000 */
[----:B------:R-:W-:Y:S01]  /*1a90*/  @!P2 FMUL R4, R4, 0.5 ;  /* 0x3f0000000404a820 */ /* 0x000fe20000400000 */
[----:B------:R-:W-:-:S02]  /*1aa0*/  FSEL R20, R19, R20, P3 ;  /* 0x0000001413147208 */ /* 0x000fc40001800000 */
[----:B------:R-:W-:Y:S01]  /*1ab0*/  FSETP.GEU.AND P3, PT, R22, -126, PT ;  /* 0xc2fc00001600780b */ /* 0x000fe20003f6e000 */
[----:B--2---:R-:W-:Y:S01]  /*1ac0*/  @!P5 FMUL R18, R18, R18 ;  /* 0x000000121212d220 */ /* 0x004fe20000400000 */
[----:B------:R-:W-:Y:S01]  /*1ad0*/  FADD R8, -R17, R8 ;  /* 0x0000000811087221 */ /* 0x000fe20000000100 */
[----:B------:R-:W0:Y:S02]  /*1ae0*/  MUFU.EX2 R4, R4 ;  /* 0x0000000400047308 */ /* 0x000e240000000800 */
[----:B------:R-:W-:Y:S01]  /*1af0*/  FFMA R20, R20, R18, R23 ;  /* 0x0000001214147223 */ /* 0x000fe20000000017 */
[----:B------:R-:W-:-:S04]  /*1b00*/  FMUL R6, R8, 1.4426950216293334961 ;  /* 0x3fb8aa3b08067820 */ /* 0x000fc80000400000 */
[----:B------:R-:W-:Y:S02]  /*1b10*/  FSEL R23, R20, R5, P4 ;  /* 0x0000000514177208 */ /* 0x000fe40002000000 */
[----:B------:R-:W-:Y:S01]  /*1b20*/  FSEL R20, R5, R20, P4 ;  /* 0x0000001405147208 */ /* 0x000fe20002000000 */
[----:B------:R-:W-:Y:S01]  /*1b30*/  @!P3 FMUL R22, R22, 0.5 ;  /* 0x3f0000001616b820 */ /* 0x000fe20000400000 */
[----:B------:R-:W-:Y:S02]  /*1b40*/  FSETP.GEU.AND P5, PT, R6, -126, PT ;  /* 0xc2fc00000600780b */ /* 0x000fe40003fae000 */
[CC--:B------:R-:W-:Y:S01]  /*1b50*/  FSETP.GT.AND P4, PT, R17.reuse, R10.reuse, PT ;  /* 0x0000000a1100720b */ /* 0x0c0fe20003f84000 */
[----:B------:R-:W1:Y:S03]  /*1b60*/  MUFU.EX2 R8, R22 ;  /* 0x0000001600087308 */ /* 0x000e660000000800 */
[----:B------:R-:W-:Y:S01]  /*1b70*/  FSEL R5, R17, R10, P4 ;  /* 0x0000000a11057208 */ /* 0x000fe20002000000 */
[----:B0-----:R-:W-:Y:S01]  /*1b80*/  @!P2 FMUL R4, R4, R4 ;  /* 0x000000040404a220 */ /* 0x001fe20000400000 */
[----:B------:R-:W-:-:S02]  /*1b90*/  FSEL R10, R10, R17, P4 ;  /* 0x000000110a0a7208 */ /* 0x000fc40002000000 */
[----:B------:R-:W0:Y:S01]  /*1ba0*/  LDS.128 R16, [UR4+0xf0] ;  /* 0x0000f004ff107984 */ /* 0x000e220008000c00 */
[----:B------:R-:W-:Y:S02]  /*1bb0*/  FFMA R20, R20, R4, R23 ;  /* 0x0000000414147223 */ /* 0x000fe40000000017 */
[----:B------:R-:W-:Y:S01]  /*1bc0*/  FADD R10, -R5, R10 ;  /* 0x0000000a050a7221 */ /* 0x000fe20000000100 */
[----:B------:R-:W-:Y:S02]  /*1bd0*/  @!P5 FMUL R6, R6, 0.5 ;  /* 0x3f0000000606d820 */ /* 0x000fe40000400000 */
[----:B------:R-:W-:Y:S01]  /*1be0*/  FSEL R23, R20, R7, P1 ;  /* 0x0000000714177208 */ /* 0x000fe20000800000 */
[----:B------:R-:W-:Y:S01]  /*1bf0*/  FMUL R10, R10, 1.4426950216293334961 ;  /* 0x3fb8aa3b0a0a7820 */ /* 0x000fe20000400000 */
[----:B------:R-:W-:Y:S02]  /*1c00*/  FSEL R20, R7, R20, P1 ;  /* 0x0000001407147208 */ /* 0x000fe40000800000 */
[----:B------:R-:W2:Y:S01]  /*1c10*/  MUFU.EX2 R6, R6 ;  /* 0x0000000600067308 */ /* 0x000ea20000000800 */
[----:B---3--:R-:W-:Y:S01]  /*1c20*/  FSETP.GT.AND P1, PT, R5, R12, PT ;  /* 0x0000000c0500720b */ /* 0x008fe20003f24000 */
[----:B-1----:R-:W-:Y:S01]  /*1c30*/  @!P3 FMUL R8, R8, R8 ;  /* 0x000000080808b220 */ /* 0x002fe20000400000 */
[----:B------:R-:W-:-:S02]  /*1c40*/  FSETP.GEU.AND P2, PT, R10, -126, PT ;  /* 0xc2fc00000a00780b */ /* 0x000fc40003f4e000 */
[----:B------:R-:W-:Y:S01]  /*1c50*/  FSEL R7, R5, R12, P1 ;  /* 0x0000000c05077208 */ /* 0x000fe20000800000 */
[----:B------:R-:W-:Y:S01]  /*1c60*/  FFMA R20, R20, R8, R23 ;  /* 0x0000000814147223 */ /* 0x000fe20000000017 */
[----:B------:R-:W-:Y:S02]  /*1c70*/  FSEL R12, R12, R5, P1 ;  /* 0x000000050c0c7208 */ /* 0x000fe40000800000 */
[C---:B------:R-:W-:Y:S02]  /*1c80*/  FSETP.GT.AND P3, PT, R7.reuse, R14, PT ;  /* 0x0000000e0700720b */ /* 0x040fe40003f64000 */
[----:B------:R-:W-:Y:S01]  /*1c90*/  FSEL R5, R20, R9, P6 ;  /* 0x0000000914057208 */ /* 0x000fe20003000000 */
[----:B------:R-:W-:Y:S01]  /*1ca0*/  FADD R12, -R7, R12 ;  /* 0x0000000c070c7221 */ /* 0x000fe20000000100 */
[----:B------:R-:W-:Y:S02]  /*1cb0*/  FSEL R20, R9, R20, P6 ;  /* 0x0000001409147208 */ /* 0x000fe40003000000 */
[----:B------:R-:W-:Y:S01]  /*1cc0*/  FSEL R23, R7, R14, P3 ;  /* 0x0000000e07177208 */ /* 0x000fe20001800000 */
[----:B------:R-:W-:Y:S01]  /*1cd0*/  FMUL R9, R12, 1.4426950216293334961 ;  /* 0x3fb8aa3b0c097820 */ /* 0x000fe20000400000 */
[----:B------:R-:W-:Y:S01]  /*1ce0*/  FSEL R14, R14, R7, P3 ;  /* 0x000000070e0e7208 */ /* 0x000fe20001800000 */
[----:B------:R-:W-:Y:S01]  /*1cf0*/  @!P2 FMUL R10, R10, 0.5 ;  /* 0x3f0000000a0aa820 */ /* 0x000fe20000400000 */
[----:B--2---:R-:W-:-:S02]  /*1d00*/  @!P5 FMUL R6, R6, R6 ;  /* 0x000000060606d220 */ /* 0x004fc40000400000 */
[----:B------:R-:W-:Y:S01]  /*1d10*/  FSETP.GEU.AND P5, PT, R9, -126, PT ;  /* 0xc2fc00000900780b */ /* 0x000fe20003fae000 */
[----:B------:R-:W1:Y:S01]  /*1d20*/  MUFU.EX2 R8, R10 ;  /* 0x0000000a00087308 */ /* 0x000e620000000800 */
[----:B------:R-:W-:Y:S01]  /*1d30*/  FADD R14, -R23, R14 ;  /* 0x0000000e170e7221 */ /* 0x000fe20000000100 */
[----:B------:R-:W-:Y:S02]  /*1d40*/  FFMA R20, R20, R6, R5 ;  /* 0x0000000614147223 */ /* 0x000fe40000000005 */
[----:B------:R-:W2:Y:S01]  /*1d50*/  LDS.128 R4, [UR4+0x100] ;  /* 0x00010004ff047984 */ /* 0x000ea20008000c00 */
[----:B------:R-:W-:Y:S02]  /*1d60*/  FMUL R14, R14, 1.4426950216293334961 ;  /* 0x3fb8aa3b0e0e7820 */ /* 0x000fe40000400000 */
[----:B------:R-:W-:Y:S02]  /*1d70*/  FSEL R25, R20, R11, P4 ;  /* 0x0000000b14197208 */ /* 0x000fe40002000000 */
[----:B------:R-:W-:-:S02]  /*1d80*/  FSEL R20, R11, R20, P4 ;  /* 0x000000140b147208 */ /* 0x000fc40002000000 */
[-C--:B0-----:R-:W-:Y:S01]  /*1d90*/  FSETP.GT.AND P6, PT, R23, R16.reuse, PT ;  /* 0x000000101700720b */ /* 0x081fe20003fc4000 */
[----:B------:R-:W-:Y:S01]  /*1da0*/  @!P5 FMUL R9, R9, 0.5 ;  /* 0x3f0000000909d820 */ /* 0x000fe20000400000 */
[----:B------:R-:W-:Y:S02]  /*1db0*/  FSETP.GEU.AND P4, PT, R14, -126, PT ;  /* 0xc2fc00000e00780b */ /* 0x000fe40003f8e000 */
[----:B------:R-:W-:Y:S01]  /*1dc0*/  FSEL R11, R23, R16, P6 ;  /* 0x00000010170b7208 */ /* 0x000fe20003000000 */
[----:B------:R-:W0:Y:S01]  /*1dd0*/  MUFU.EX2 R12, R9 ;  /* 0x00000009000c7308 */ /* 0x000e220000000800 */
[----:B------:R-:W-:Y:S01]  /*1de0*/  FSEL R16, R16, R23, P6 ;  /* 0x0000001710107208 */ /* 0x000fe20003000000 */
[----:B-1----:R-:W-:Y:S01]  /*1df0*/  @!P2 FMUL R8, R8, R8 ;  /* 0x000000080808a220 */ /* 0x002fe20000400000 */
[----:B------:R-:W-:-:S03]  /*1e00*/  FSETP.GT.AND P2, PT, R11, R18, PT ;  /* 0x000000120b00720b */ /* 0x000fc60003f44000 */
[----:B------:R-:W-:Y:S01]  /*1e10*/  FADD R16, -R11, R16 ;  /* 0x000000100b107221 */ /* 0x000fe20000000100 */
[----:B------:R-:W-:-:S03]  /*1e20*/  FFMA R20, R20, R8, R25 ;  /* 0x0000000814147223 */ /* 0x000fc60000000019 */
[----:B------:R-:W-:Y:S01]  /*1e30*/  @!P4 FMUL R14, R14, 0.5 ;  /* 0x3f0000000e0ec820 */ /* 0x000fe20000400000 */
[----:B------:R-:W-:Y:S01]  /*1e40*/  FMUL R16, R16, 1.4426950216293334961 ;  /* 0x3fb8aa3b10107820 */ /* 0x000fe20000400000 */
[----:B------:R-:W-:Y:S02]  /*1e50*/  FSEL R23, R20, R13, P1 ;  /* 0x0000000d14177208 */ /* 0x000fe40000800000 */
[----:B------:R-:W-:Y:S02]  /*1e60*/  FSEL R20, R13, R20, P1 ;  /* 0x000000140d147208 */ /* 0x000fe40000800000 */
[----:B------:R-:W-:Y:S01]  /*1e70*/  FSEL R13, R11, R18, P2 ;  /* 0x000000120b0d7208 */ /* 0x000fe20001000000 */
[----:B------:R-:W1:Y:S01]  /*1e80*/  MUFU.EX2 R14, R14 ;  /* 0x0000000e000e7308 */ /* 0x000e620000000800 */
[----:B------:R-:W-:Y:S01]  /*1e90*/  FSETP.GEU.AND P1, PT, R16, -126, PT ;  /* 0xc2fc00001000780b */ /* 0x000fe20003f2e000 */
[----:B0-----:R-:W-:Y:S01]  /*1ea0*/  @!P5 FMUL R12, R12, R12 ;  /* 0x0000000c0c0cd220 */ /* 0x001fe20000400000 */
[----:B------:R-:W-:-:S02]  /*1eb0*/  FSEL R18, R18, R11, P2 ;  /* 0x0000000b12127208 */ /* 0x000fc40001000000 */
[----:B------:R-:W0:Y:S01]  /*1ec0*/  LDS.128 R8, [UR4+0x110] ;  /* 0x00011004ff087984 */ /* 0x000e220008000c00 */
[----:B------:R-:W-:Y:S02]  /*1ed0*/  FFMA R20, R20, R12, R23 ;  /* 0x0000000c14147223 */ /* 0x000fe40000000017 */
[----:B------:R-:W-:-:S03]  /*1ee0*/  FADD R18, -R13, R18 ;  /* 0x000000120d127221 */ /* 0x000fc60000000100 */
[----:B------:R-:W-:Y:S01]  /*1ef0*/  FSEL R12, R20, R15, P3 ;  /* 0x0000000f140c7208 */ /* 0x000fe20001800000 */
[----:B------:R-:W-:Y:S01]  /*1f00*/  FMUL R18, R18, 1.4426950216293334961 ;  /* 0x3fb8aa3b12127820 */ /* 0x000fe20000400000 */
[----:B------:R-:W-:Y:S01]  /*1f10*/  FSEL R15, R15, R20, P3 ;  /* 0x000000140f0f7208 */ /* 0x000fe20001800000 */
[----:B------:R-:W-:Y:S01]  /*1f20*/  @!P1 FMUL R16, R16, 0.5 ;  /* 0x3f00000010109820 */ /* 0x000fe20000400000 */
[----:B--2---:R-:W-:Y:S02]  /*1f30*/  FSETP.GT.AND P3, PT, R13, R4, PT ;  /* 0x000000040d00720b */ /* 0x004fe40003f64000 */
[----:B------:R-:W-:Y:S01]  /*1f40*/  FSETP.GEU.AND P5, PT, R18, -126, PT ;  /* 0xc2fc00001200780b */ /* 0x000fe20003fae000 */
[----:B-1----:R-:W-:Y:S02]  /*1f50*/  @!P4 FMUL R14, R14, R14 ;  /* 0x0000000e0e0ec220 */ /* 0x002fe40000400000 */
[----:B------:R-:W1:Y:S02]  /*1f60*/  MUFU.EX2 R16, R16 ;  /* 0x0000001000107308 */ /* 0x000e640000000800 */
[----:B------:R-:W-:Y:S01]  /*1f70*/  FFMA R12, R15, R14, R12 ;  /* 0x0000000e0f0c7223 */ /* 0x000fe2000000000c */
[----:B------:R-:W-:-:S02]  /*1f80*/  FSEL R15, R13, R4, P3 ;  /* 0x000000040d0f7208 */ /* 0x000fc40001800000 */
[----:B------:R-:W-:Y:S02]  /*1f90*/  FSEL R4, R4, R13, P3 ;  /* 0x0000000d04047208 */ /* 0x000fe40001800000 */
[C---:B------:R-:W-:Y:S02]  /*1fa0*/  FSETP.GT.AND P4, PT, R15.reuse, R6, PT ;  /* 0x000000060f00720b */ /* 0x040fe40003f84000 */
[----:B------:R-:W-:Y:S01]  /*1fb0*/  FSEL R13, R12, R17, P6 ;  /* 0x000000110c0d7208 */ /* 0x000fe20003000000 */
[----:B------:R-:W-:Y:S01]  /*1fc0*/  @!P5 FMUL R18, R18, 0.5 ;  /* 0x3f0000001212d820 */ /* 0x000fe20000400000 */
[----:B------:R-:W-:Y:S01]  /*1fd0*/  FADD R4, -R15, R4 ;  /* 0x000000040f047221 */ /* 0x000fe20000000100 */
[----:B------:R-:W-:Y:S02]  /*1fe0*/  FSEL R12, R17, R12, P6 ;  /* 0x0000000c110c7208 */ /* 0x000fe40003000000 */
[----:B------:R-:W-:Y:S01]  /*1ff0*/  FSEL R17, R15, R6, P4 ;  /* 0x000000060f117208 */ /* 0x000fe20002000000 */
[----:B------:R-:W-:Y:S01]  /*2000*/  FMUL R14, R4, 1.4426950216293334961 ;  /* 0x3fb8aa3b040e7820 */ /* 0x000fe20000400000 */
[----:B------:R-:W2:Y:S01]  /*2010*/  MUFU.EX2 R18, R18 ;  /* 0x0000001200127308 */ /* 0x000ea20000000800 */
[----:B-1----:R-:W-:Y:S01]  /*2020*/  @!P1 FMUL R16, R16, R16 ;  /* 0x0000001010109220 */ /* 0x002fe20000400000 */
[----:B------:R-:W-:-:S02]  /*2030*/  FSEL R6, R6, R15, P4 ;  /* 0x0000000f06067208 */ /* 0x000fc40002000000 */
[----:B------:R-:W-:Y:S01]  /*2040*/  FSETP.GEU.AND P1, PT, R14, -126, PT ;  /* 0xc2fc00000e00780b */ /* 0x000fe20003f2e000 */
[----:B------:R-:W-:Y:S02]  /*2050*/  FFMA R12, R12, R16, R13 ;  /* 0x000000100c0c7223 */ /* 0x000fe4000000000d */
[C---:B------:R-:W-:Y:S01]  /*2060*/  FADD R6, -R17.reuse, R6 ;  /* 0x0000000611067221 */ /* 0x040fe20000000100 */
[----:B0-----:R-:W-:Y:S02]  /*2070*/  FSETP.GT.AND P6, PT, R17, R8, PT ;  /* 0x000000081100720b */ /* 0x001fe40003fc4000 */
[----:B------:R-:W-:Y:S02]  /*2080*/  FSEL R4, R12, R19, P2 ;  /* 0x000000130c047208 */ /* 0x000fe40001000000 */
[----:B------:R-:W-:Y:S01]  /*2090*/  FSEL R19, R19, R12, P2 ;  /* 0x0000000c13137208 */ /* 0x000fe20001000000 */
[----:B------:R-:W-:Y:S01]  /*20a0*/  FMUL R12, R6, 1.4426950216293334961 ;  /* 0x3fb8aa3b060c7820 */ /* 0x000fe20000400000 */
[----:B------:R-:W-:-:S02]  /*20b0*/  FSEL R13, R17, R8, P6 ;  /* 0x00000008110d7208 */ /* 0x000fc40003000000 */
[----:B------:R-:W-:Y:S01]  /*20c0*/  FSEL R8, R8, R17, P6 ;  /* 0x0000001108087208 */ /* 0x000fe20003000000 */
[----:B------:R-:W-:Y:S01]  /*20d0*/  @!P1 FMUL R14, R14, 0.5 ;  /* 0x3f0000000e0e9820 */ /* 0x000fe20000400000 */
[----:B--2---:R-:W-:Y:S01]  /*20e0*/  @!P5 FMUL R18, R18, R18 ;  /* 0x000000121212d220 */ /* 0x004fe20000400000 */
[----:B------:R-:W-:Y:S02]  /*20f0*/  FSETP.GEU.AND P5, PT, R12, -126, PT ;  /* 0xc2fc00000c00780b */ /* 0x000fe40003fae000 */
[C---:B------:R-:W-:Y:S01]  /*2100*/  FADD R8, -R13.reuse, R8 ;  /* 0x000000080d087221 */ /* 0x040fe20000000100 */
[----:B------:R-:W-:Y:S01]  /*2110*/  FSETP.GT.AND P2, PT, R13, R10, PT ;  /* 0x0000000a0d00720b */ /* 0x000fe20003f44000 */
[----:B------:R-:W-:Y:S01]  /*2120*/  FFMA R4, R19, R18, R4 ;  /* 0x0000001213047223 */ /* 0x000fe20000000004 */
[----:B------:R-:W0:Y:S01]  /*2130*/  MUFU.EX2 R14, R14 ;  /* 0x0000000e000e7308 */ /* 0x000e220000000800 */
[----:B------:R-:W-:Y:S01]  /*2140*/  FMUL R15, R8, 1.4426950216293334961 ;  /* 0x3fb8aa3b080f7820 */ /* 0x000fe20000400000 */
[----:B------:R-:W-:-:S02]  /*2150*/  FSEL R17, R10, R13, P2 ;  /* 0x0000000d0a117208 */ /* 0x000fc40001000000 */
[----:B------:R-:W-:Y:S02]  /*2160*/  FSEL R10, R13, R10, P2 ;  /* 0x0000000a0d0a7208 */ /* 0x000fe40001000000 */
        /* <DEDUP_REMOVED lines=27> */
.L_x_102:
[----:B------:R-:W-:Y:S05]  /*2320*/  BSYNC.RECONVERGENT B0 ;  /* 0x0000000000007941 */ /* 0x000fea0003800200 */
.L_x_101:
[----:B------:R-:W-:Y:S06]  /*2330*/  BAR.SYNC.DEFER_BLOCKING 0x0 ;  /* 0x0000000000007b1d */ /* 0x000fec0000010000 */
[----:B------:R-:W-:Y:S05]  /*2340*/  @P0 EXIT ;  /* 0x000000000000094d */ /* 0x000fea0003800000 */
[----:B------:R-:W5:Y:S01]  /*2350*/  S2UR UR5, SR_CgaCtaId ;  /* 0x00000000000579c3 */ /* 0x000f620000008800 */
[----:B------:R-:W-:Y:S01]  /*2360*/  UMOV UR4, 0x400 ;  /* 0x0000040000047882 */ /* 0x000fe20000000000 */
[----:B------:R-:W-:-:S06]  /*2370*/  IMAD.MOV.U32 R8, RZ, RZ, 0x4b800000 ;  /* 0x4b800000ff087424 */ /* 0x000fcc00078e00ff */
[----:B0--3--:R-:W0:Y:S01]  /*2380*/  LDC.64 R6, c[0x0][0x380] ;  /* 0x0000e000ff067b82 */ /* 0x009e220000000a00 */
[----:B-----5:R-:W-:-:S09]  /*2390*/  ULEA UR4, UR5, UR4, 0x18 ;  /* 0x0000000405047291 */ /* 0x020fd2000f8ec0ff */
[----:B-1--4-:R-:W1:Y:S02]  /*23a0*/  LDS.64 R4, [UR4+0x128] ;  /* 0x00012804ff047984 */ /* 0x012e640008000a00 */
[----:B------:R-:W3:Y:S01]  /*23b0*/  LDCU UR4, c[0x0][0x360] ;  /* 0x00006c00ff0477ac */ /* 0x000ee20008000800 */
[----:B-1----:R-:W-:-:S04]  /*23c0*/  FSETP.GEU.AND P0, PT, |R5|, 1.175494350822287508e-38, PT ;  /* 0x008000000500780b */ /* 0x002fc80003f0e200 */
[----:B------:R-:W-:-:S09]  /*23d0*/  FSEL R8, R8, 1, !P0 ;  /* 0x3f80000008087808 */ /* 0x000fd20004000000 */
[----:B------:R-:W-:-:S06]  /*23e0*/  @!P0 FMUL R5, R5, 16777216 ;  /* 0x4b80000005058820 */ /* 0x000fcc0000400000 */
[----:B------:R-:W2:Y:S02]  /*23f0*/  MUFU.RCP R5, R5 ;  /* 0x0000000500057308 */ /* 0x000ea40000001000 */
[----:B0-23--:R-:W-:-:S07]  /*2400*/  FMUL R10, R5, R8 ;  /* 0x00000008050a7220 */ /* 0x00dfce0000400000 */
.L_x_103:
        /* <DEDUP_REMOVED lines=15> */
.L_x_104:
        /* <DEDUP_REMOVED lines=16> */
.L_x_110:


//--------------------- .nv.shared._Z15_softmax_kernelILi32EEvPfiPiiii --------------------------
	.section	.nv.shared._Z15_softmax_kernelILi32EEvPfiPiiii,"aw",@nobits
	.sectionflags	@""
	.align	8
.nv.shared._Z15_softmax_kernelILi32EEvPfiPiiii:
	.zero		1032


//--------------------- .nv.shared.reserved.0     --------------------------
	.section	.nv.shared.reserved.0,"aw",@nobits
	.weak		__nv_reservedSMEM_offset_0_alias
	.size		__nv_reservedSMEM_offset_0_alias, 0, 64
	.other		__nv_reservedSMEM_offset_0_alias,@"STO_CUDA_RESERVED_SHARED STV_DEFAULT"
__nv_reservedSMEM_offset_0_alias:
	.zero		0
	.zero		64


//--------------------- .nv.global                --------------------------
	.section	.nv.global,"aw",@nobits
.nv.global:
	.type		_ZN34_INTERNAL_69d3b348_4_k_cu_93dd87b44cuda3std3__48in_placeE,@object
	.size		_ZN34_INTERNAL_69d3b348_4_k_cu_93dd87b44cuda3std3__48in_placeE,(_ZN34_INTERNAL_69d3b348_4_k_cu_93dd87b44cuda3std6ranges3__45__cpo8distanceE - _ZN34_INTERNAL_69d3b348_4_k_cu_93dd87b44cuda3std3__48in_placeE)
_ZN34_INTERNAL_69d3b348_4_k_cu_93dd87b44cuda3std3__48in_placeE:
	.zero		1
	.type		_ZN34_INTERNAL_69d3b348_4_k_cu_93dd87b44cuda3std6ranges3__45__cpo8distanceE,@object
	.size		_ZN34_INTERNAL_69d3b348_4_k_cu_93dd87b44cuda3std6ranges3__45__cpo8distanceE,(_ZN34_INTERNAL_69d3b348_4_k_cu_93dd87b44cuda3std3__45__cpo6cbeginE - _ZN34_INTERNAL_69d3b348_4_k_cu_93dd87b44cuda3std6ranges3__45__cpo8distanceE)
_ZN34_INTERNAL_69d3b348_4_k_cu_93dd87b44cuda3std6ranges3__45__cpo8distanceE:
	.zero		1
	.type		_ZN34_INTERNAL_69d3b348_4_k_cu_93dd87b44cuda3std3__45__cpo6cbeginE,@object
	.size		_ZN34_INTERNAL_69d3b348_4_k_cu_93dd87b44cuda3std3__45__cpo6cbeginE,(_ZN34_INTERNAL_69d3b348_4_k_cu_93dd87b44cuda3std6ranges3__45__cpo7advanceE - _ZN34_INTERNAL_69d3b348_4_k_cu_93dd87b44cuda3std3__45__cpo6cbeginE)
_ZN34_INTERNAL_69d3b348_4_k_cu_93dd87b44cuda3std3__45__cpo6cbeginE:
	.zero		1
	.type		_ZN34_INTERNAL_69d3b348_4_k_cu_93dd87b44cuda3std6ranges3__45__cpo7advanceE,@object
	.size		_ZN34_INTERNAL_69d3b348_4_k_cu_93dd87b44cuda3std6ranges3__45__cpo7advanceE,(_ZN34_INTERNAL_69d3b348_4_k_cu_93dd87b44cuda3std3__45__cpo7crbeginE - _ZN34_INTERNAL_69d3b348_4_k_cu_93dd87b44cuda3std6ranges3__45__cpo7advanceE)
_ZN34_INTERNAL_69d3b348_4_k_cu_93dd87b44cuda3std6ranges3__45__cpo7advanceE:
	.zero		1
	.type		_ZN34_INTERNAL_69d3b348_4_k_cu_93dd87b44cuda3std3__45__cpo7crbeginE,@object
	.size		_ZN34_INTERNAL_69d3b348_4_k_cu_93dd87b44cuda3std3__45__cpo7crbeginE,(_ZN34_INTERNAL_69d3b348_4_k_cu_93dd87b44cuda3std6ranges3__45__cpo4dataE - _ZN34_INTERNAL_69d3b348_4_k_cu_93dd87b44cuda3std3__45__cpo7crbeginE)
_ZN34_INTERNAL_69d3b348_4_k_cu_93dd87b44cuda3std3__45__cpo7crbeginE:
	.zero		1
	.type		_ZN34_INTERNAL_69d3b348_4_k_cu_93dd87b44cuda3std6ranges3__45__cpo4dataE,@object
	.size		_ZN34_INTERNAL_69d3b348_4_k_cu_93dd87b44cuda3std6ranges3__45__cpo4dataE,(_ZN34_INTERNAL_69d3b348_4_k_cu_93dd87b44cuda3std6ranges3__45__cpo5beginE - _ZN34_INTERNAL_69d3b348_4_k_cu_93dd87b44cuda3std6ranges3__45__cpo4dataE)
_ZN34_INTERNAL_69d3b348_4_k_cu_93dd87b44cuda3std6ranges3__45__cpo4dataE:
	.zero		1
	.type		_ZN34_INTERNAL_69d3b348_4_k_cu_93dd87b44cuda3std6ranges3__45__cpo5beginE,@object
	.size		_ZN34_INTERNAL_69d3b348_4_k_cu_93dd87b44cuda3std6ranges3__45__cpo5beginE,(_ZN34_INTERNAL_69d3b348_4_k_cu_93dd87b44cuda3std3__436_GLOBAL__N__69d3b348_4_k_cu_93dd87b46ignoreE - _ZN34_INTERNAL_69d3b348_4_k_cu_93dd87b44cuda3std6ranges3__45__cpo5beginE)
_ZN34_INTERNAL_69d3b348_4_k_cu_93dd87b44cuda3std6ranges3__45__cpo5beginE:
	.zero		1
	.type		_ZN34_INTERNAL_69d3b348_4_k_cu_93dd87b44cuda3std3__436_GLOBAL__N__69d3b348_4_k_cu_93dd87b46ignoreE,@object
	.size		_ZN34_INTERNAL_69d3b348_4_k_cu_93dd87b44cuda3std3__436_GLOBAL__N__69d3b348_4_k_cu_93dd87b46ignoreE,(_ZN34_INTERNAL_69d3b348_4_k_cu_93dd87b44cuda3std6ranges3__45__cpo4sizeE - _ZN34_INTERNAL_69d3b348_4_k_cu_93dd87b44cuda3std3__436_GLOBAL__N__69d3b348_4_k_cu_93dd87b46ignoreE)
_ZN34_INTERNAL_69d3b348_4_k_cu_93dd87b44cuda3std3__436_GLOBAL__N__69d3b348_4_k_cu_93dd87b46ignoreE:
	.zero		1
	.type		_ZN34_INTERNAL_69d3b348_4_k_cu_93dd87b44cuda3std6ranges3__45__cpo4sizeE,@object
	.size		_ZN34_INTERNAL_69d3b348_4_k_cu_93dd87b44cuda3std6ranges3__45__cpo4sizeE,(_ZN34_INTERNAL_69d3b348_4_k_cu_93dd87b44cuda3std3__45__cpo5beginE - _ZN34_INTERNAL_69d3b348_4_k_cu_93dd87b44cuda3std6ranges3__45__cpo4sizeE)
_ZN34_INTERNAL_69d3b348_4_k_cu_93dd87b44cuda3std6ranges3__45__cpo4sizeE:
	.zero		1
	.type		_ZN34_INTERNAL_69d3b348_4_k_cu_93dd87b44cuda3std3__45__cpo5beginE,@object
	.size		_ZN34_INTERNAL_69d3b348_4_k_cu_93dd87b44cuda3std3__45__cpo5beginE,(_ZN34_INTERNAL_69d3b348_4_k_cu_93dd87b44cuda3std6ranges3__45__cpo6cbeginE - _ZN34_INTERNAL_69d3b348_4_k_cu_93dd87b44cuda3std3__45__cpo5beginE)
_ZN34_INTERNAL_69d3b348_4_k_cu_93dd87b44cuda3std3__45__cpo5beginE:
	.zero		1
	.type		_ZN34_INTERNAL_69d3b348_4_k_cu_93dd87b44cuda3std6ranges3__45__cpo6cbeginE,@object
	.size		_ZN34_INTERNAL_69d3b348_4_k_cu_93dd87b44cuda3std6ranges3__45__cpo6cbeginE,(_ZN34_INTERNAL_69d3b348_4_k_cu_93dd87b44cuda3std3__45__cpo6rbeginE - _ZN34_INTERNAL_69d3b348_4_k_cu_93dd87b44cuda3std6ranges3__45__cpo6cbeginE)
_ZN34_INTERNAL_69d3b348_4_k_cu_93dd87b44cuda3std6ranges3__45__cpo6cbeginE:
	.zero		1
	.type		_ZN34_INTERNAL_69d3b348_4_k_cu_93dd87b44cuda3std3__45__cpo6rbeginE,@object
	.size		_ZN34_INTERNAL_69d3b348_4_k_cu_93dd87b44cuda3std3__45__cpo6rbeginE,(_ZN34_INTERNAL_69d3b348_4_k_cu_93dd87b44cuda3std6ranges3__45__cpo4nextE - _ZN34_INTERNAL_69d3b348_4_k_cu_93dd87b44cuda3std3__45__cpo6rbeginE)
_ZN34_INTERNAL_69d3b348_4_k_cu_93dd87b44cuda3std3__45__cpo6rbeginE:
	.zero		1
	.type		_ZN34_INTERNAL_69d3b348_4_k_cu_93dd87b44cuda3std6ranges3__45__cpo4nextE,@object
	.size		_ZN34_INTERNAL_69d3b348_4_k_cu_93dd87b44cuda3std6ranges3__45__cpo4nextE,(_ZN34_INTERNAL_69d3b348_4_k_cu_93dd87b44cuda3std6ranges3__45__cpo4swapE - _ZN34_INTERNAL_69d3b348_4_k_cu_93dd87b44cuda3std6ranges3__45__cpo4nextE)
_ZN34_INTERNAL_69d3b348_4_k_cu_93dd87b44cuda3std6ranges3__45__cpo4nextE:
	.zero		1
	.type		_ZN34_INTERNAL_69d3b348_4_k_cu_93dd87b44cuda3std6ranges3__45__cpo4swapE,@object
	.size		_ZN34_INTERNAL_69d3b348_4_k_cu_93dd87b44cuda3std6ranges3__45__cpo4swapE,(_ZN34_INTERNAL_69d3b348_4_k_cu_93dd87b44cuda3std3__420unreachable_sentinelE - _ZN34_INTERNAL_69d3b348_4_k_cu_93dd87b44cuda3std6ranges3__45__cpo4swapE)
_ZN34_INTERNAL_69d3b348_4_k_cu_93dd87b44cuda3std6ranges3__45__cpo4swapE:
	.zero		1
	.type		_ZN34_INTERNAL_69d3b348_4_k_cu_93dd87b44cuda3std3__420unreachable_sentinelE,@object
	.size		_ZN34_INTERNAL_69d3b348_4_k_cu_93dd87b44cuda3std3__420unreachable_sentinelE,(_ZN34_INTERNAL_69d3b348_4_k_cu_93dd87b46thrust24THRUST_300001_SM_1000_NS6system6detail10sequential3seqE - _ZN34_INTERNAL_69d3b348_4_k_cu_93dd87b44cuda3std3__420unreachable_sentinelE)
_ZN34_INTERNAL_69d3b348_4_k_cu_93dd87b44cuda3std3__420unreachable_sentinelE:
	.zero		1
	.type		_ZN34_INTERNAL_69d3b348_4_k_cu_93dd87b46thrust24THRUST_300001_SM_1000_NS6system6detail10sequential3seqE,@object
	.size		_ZN34_INTERNAL_69d3b348_4_k_cu_93dd87b46thrust24THRUST_300001_SM_1000_NS6system6detail10sequential3seqE,(_ZN34_INTERNAL_69d3b348_4_k_cu_93dd87b44cuda3std3__45__cpo4cendE - _ZN34_INTERNAL_69d3b348_4_k_cu_93dd87b46thrust24THRUST_300001_SM_1000_NS6system6detail10sequential3seqE)
_ZN34_INTERNAL_69d3b348_4_k_cu_93dd87b46thrust24THRUST_300001_SM_1000_NS6system6detail10sequential3seqE:
	.zero		1
	.type		_ZN34_INTERNAL_69d3b348_4_k_cu_93dd87b44cuda3std3__45__cpo4cendE,@object
	.size		_ZN34_INTERNAL_69d3b348_4_k_cu_93dd87b44cuda3std3__45__cpo4cendE,(_ZN34_INTERNAL_69d3b348_4_k_cu_93dd87b44cuda3std6ranges3__45__cpo9iter_swapE - _ZN34_INTERNAL_69d3b348_4_k_cu_93dd87b44cuda3std3__45__cpo4cendE)
_ZN34_INTERNAL_69d3b348_4_k_cu_93dd87b44cuda3std3__45__cpo4cendE:
	.zero		1
	.type		_ZN34_INTERNAL_69d3b348_4_k_cu_93dd87b44cuda3std6ranges3__45__cpo9iter_swapE,@object
	.size		_ZN34_INTERNAL_69d3b348_4_k_cu_93dd87b44cuda3std6ranges3__45__cpo9iter_swapE,(_ZN34_INTERNAL_69d3b348_4_k_cu_93dd87b44cuda3std3__45__cpo5crendE - _ZN34_INTERNAL_69d3b348_4_k_cu_93dd87b44cuda3std6ranges3__45__cpo9iter_swapE)
_ZN34_INTERNAL_69d3b348_4_k_cu_93dd87b44cuda3std6ranges3__45__cpo9iter_swapE:
	.zero		1
	.type		_ZN34_INTERNAL_69d3b348_4_k_cu_93dd87b44cuda3std3__45__cpo5crendE,@object
	.size		_ZN34_INTERNAL_69d3b348_4_k_cu_93dd87b44cuda3std3__45__cpo5crendE,(_ZN34_INTERNAL_69d3b348_4_k_cu_93dd87b44cuda3std6ranges3__45__cpo5cdataE - _ZN34_INTERNAL_69d3b348_4_k_cu_93dd87b44cuda3std3__45__cpo5crendE)
_ZN34_INTERNAL_69d3b348_4_k_cu_93dd87b44cuda3std3__45__cpo5crendE:
	.zero		1
	.type		_ZN34_INTERNAL_69d3b348_4_k_cu_93dd87b44cuda3std6ranges3__45__cpo5cdataE,@object
	.size		_ZN34_INTERNAL_69d3b348_4_k_cu_93dd87b44cuda3std6ranges3__45__cpo5cdataE,(_ZN34_INTERNAL_69d3b348_4_k_cu_93dd87b44cuda3std6ranges3__45__cpo3endE - _ZN34_INTERNAL_69d3b348_4_k_cu_93dd87b44cuda3std6ranges3__45__cpo5cdataE)
_ZN34_INTERNAL_69d3b348_4_k_cu_93dd87b44cuda3std6ranges3__45__cpo5cdataE:
	.zero		1
	.type		_ZN34_INTERNAL_69d3b348_4_k_cu_93dd87b44cuda3std6ranges3__45__cpo3endE,@object
	.size		_ZN34_INTERNAL_69d3b348_4_k_cu_93dd87b44cuda3std6ranges3__45__cpo3endE,(_ZN34_INTERNAL_69d3b348_4_k_cu_93dd87b44cuda3std3__419piecewise_constructE - _ZN34_INTERNAL_69d3b348_4_k_cu_93dd87b44cuda3std6ranges3__45__cpo3endE)
_ZN34_INTERNAL_69d3b348_4_k_cu_93dd87b44cuda3std6ranges3__45__cpo3endE:
	.zero		1
	.type		_ZN34_INTERNAL_69d3b348_4_k_cu_93dd87b44cuda3std3__419piecewise_constructE,@object
	.size		_ZN34_INTERNAL_69d3b348_4_k_cu_93dd87b44cuda3std3__419piecewise_constructE,(_ZN34_INTERNAL_69d3b348_4_k_cu_93dd87b44cuda3std6ranges3__45__cpo5ssizeE - _ZN34_INTERNAL_69d3b348_4_k_cu_93dd87b44cuda3std3__419piecewise_constructE)
_ZN34_INTERNAL_69d3b348_4_k_cu_93dd87b44cuda3std3__419piecewise_constructE:
	.zero		1
	.type		_ZN34_INTERNAL_69d3b348_4_k_cu_93dd87b44cuda3std6ranges3__45__cpo5ssizeE,@object
	.size		_ZN34_INTERNAL_69d3b348_4_k_cu_93dd87b44cuda3std6ranges3__45__cpo5ssizeE,(_ZN34_INTERNAL_69d3b348_4_k_cu_93dd87b44cuda3std3__45__cpo3endE - _ZN34_INTERNAL_69d3b348_4_k_cu_93dd87b44cuda3std6ranges3__45__cpo5ssizeE)
_ZN34_INTERNAL_69d3b348_4_k_cu_93dd87b44cuda3std6ranges3__45__cpo5ssizeE:
	.zero		1
	.type		_ZN34_INTERNAL_69d3b348_4_k_cu_93dd87b44cuda3std3__45__cpo3endE,@object
	.size		_ZN34_INTERNAL_69d3b348_4_k_cu_93dd87b44cuda3std3__45__cpo3endE,(_ZN34_INTERNAL_69d3b348_4_k_cu_93dd87b44cuda3std6ranges3__45__cpo4cendE - _ZN34_INTERNAL_69d3b348_4_k_cu_93dd87b44cuda3std3__45__cpo3endE)
_ZN34_INTERNAL_69d3b348_4_k_cu_93dd87b44cuda3std3__45__cpo3endE:
	.zero		1
	.type		_ZN34_INTERNAL_69d3b348_4_k_cu_93dd87b44cuda3std6ranges3__45__cpo4cendE,@object
	.size		_ZN34_INTERNAL_69d3b348_4_k_cu_93dd87b44cuda3std6ranges3__45__cpo4cendE,(_ZN34_INTERNAL_69d3b348_4_k_cu_93dd87b44cuda3std3__45__cpo4rendE - _ZN34_INTERNAL_69d3b348_4_k_cu_93dd87b44cuda3std6ranges3__45__cpo4cendE)
_ZN34_INTERNAL_69d3b348_4_k_cu_93dd87b44cuda3std6ranges3__45__cpo4cendE:
	.zero		1
	.type		_ZN34_INTERNAL_69d3b348_4_k_cu_93dd87b44cuda3std3__45__cpo4rendE,@object
	.size		_ZN34_INTERNAL_69d3b348_4_k_cu_93dd87b44cuda3std3__45__cpo4rendE,(_ZN34_INTERNAL_69d3b348_4_k_cu_93dd87b44cuda3std6ranges3__45__cpo4prevE - _ZN34_INTERNAL_69d3b348_4_k_cu_93dd87b44cuda3std3__45__cpo4rendE)
_ZN34_INTERNAL_69d3b348_4_k_cu_93dd87b44cuda3std3__45__cpo4rendE:
	.zero		1
	.type		_ZN34_INTERNAL_69d3b348_4_k_cu_93dd87b44cuda3std6ranges3__45__cpo4prevE,@object
	.size		_ZN34_INTERNAL_69d3b348_4_k_cu_93dd87b44cuda3std6ranges3__45__cpo4prevE,(_ZN34_INTERNAL_69d3b348_4_k_cu_93dd87b44cuda3std6ranges3__45__cpo9iter_moveE - _ZN34_INTERNAL_69d3b348_4_k_cu_93dd87b44cuda3std6ranges3__45__cpo4prevE)
_ZN34_INTERNAL_69d3b348_4_k_cu_93dd87b44cuda3std6ranges3__45__cpo4prevE:
	.zero		1
	.type		_ZN34_INTERNAL_69d3b348_4_k_cu_93dd87b44cuda3std6ranges3__45__cpo9iter_moveE,@object
	.size		_ZN34_INTERNAL_69d3b348_4_k_cu_93dd87b44cuda3std6ranges3__45__cpo9iter_moveE,(.L_13 - _ZN34_INTERNAL_69d3b348_4_k_cu_93dd87b44cuda3std6ranges3__45__cpo9iter_moveE)
_ZN34_INTERNAL_69d3b348_4_k_cu_93dd87b44cuda3std6ranges3__45__cpo9iter_moveE:
	.zero		1
.L_13:


//--------------------- .nv.shared._Z15_softmax_kernelILi64EEvPfiPiiii --------------------------
	.section	.nv.shared._Z15_softmax_kernelILi64EEvPfiPiiii,"aw",@nobits
	.sectionflags	@""
	.align	8
.nv.shared._Z15_softmax_kernelILi64EEvPfiPiiii:
	.zero		1064


//--------------------- .nv.shared._Z15_softmax_kernelILi128EEvPfiPiiii --------------------------
	.section	.nv.shared._Z15_softmax_kernelILi128EEvPfiPiiii,"aw",@nobits
	.sectionflags	@""
	.align	8
.nv.shared._Z15_softmax_kernelILi128EEvPfiPiiii:
	.zero		1080


//--------------------- .nv.shared._Z15_softmax_kernelILi256EEvPfiPiiii --------------------------
	.section	.nv.shared._Z15_softmax_kernelILi256EEvPfiPiiii,"aw",@nobits
	.sectionflags	@""
	.align	8
.nv.shared._Z15_softmax_kernelILi256EEvPfiPiiii:
	.zero		1112


//--------------------- .nv.shared._Z15_softmax_kernelILi512EEvPfiPiiii --------------------------
	.section	.nv.shared._Z15_softmax_kernelILi512EEvPfiPiiii,"aw",@nobits
	.sectionflags	@""
	.align	8
.nv.shared._Z15_softmax_kernelILi512EEvPfiPiiii:
	.zero		1184


//--------------------- .nv.shared._Z15_softmax_kernelILi1024EEvPfiPiiii --------------------------
	.section	.nv.shared._Z15_softmax_kernelILi1024EEvPfiPiiii,"aw",@nobits
	.sectionflags	@""
	.align	8
.nv.shared._Z15_softmax_kernelILi1024EEvPfiPiiii:
	.zero		1328


//--------------------- .nv.constant0._Z15_softmax_kernelILi32EEvPfiPiiii --------------------------
	.section	.nv.constant0._Z15_softmax_kernelILi32EEvPfiPiiii,"a",@progbits
	.sectionflags	@""
	.align	4
.nv.constant0._Z15_softmax_kernelILi32EEvPfiPiiii:
	.zero		932


//--------------------- .nv.constant0._Z15_softmax_kernelILi64EEvPfiPiiii --------------------------
	.section	.nv.constant0._Z15_softmax_kernelILi64EEvPfiPiiii,"a",@progbits
	.sectionflags	@""
	.align	4
.nv.constant0._Z15_softmax_kernelILi64EEvPfiPiiii:
	.zero		932


//--------------------- .nv.constant0._Z15_softmax_kernelILi128EEvPfiPiiii --------------------------
	.section	.nv.constant0._Z15_softmax_kernelILi128EEvPfiPiiii,"a",@progbits
	.sectionflags	@""
	.align	4
.nv.constant0._Z15_softmax_kernelILi128EEvPfiPiiii:
	.zero		932


//--------------------- .nv.constant0._Z15_softmax_kernelILi256EEvPfiPiiii --------------------------
	.section	.nv.constant0._Z15_softmax_kernelILi256EEvPfiPiiii,"a",@progbits
	.sectionflags	@""
	.align	4
.nv.constant0._Z15_softmax_kernelILi256EEvPfiPiiii:
	.zero		932


//--------------------- .nv.constant0._Z15_softmax_kernelILi512EEvPfiPiiii --------------------------
	.section	.nv.constant0._Z15_softmax_kernelILi512EEvPfiPiiii,"a",@progbits
	.sectionflags	@""
	.align	4
.nv.constant0._Z15_softmax_kernelILi512EEvPfiPiiii:
	.zero		932


//--------------------- .nv.constant0._Z15_softmax_kernelILi1024EEvPfiPiiii --------------------------
	.section	.nv.constant0._Z15_softmax_kernelILi1024EEvPfiPiiii,"a",@progbits
	.sectionflags	@""
	.align	4
.nv.constant0._Z15_softmax_kernelILi1024EEvPfiPiiii:
	.zero		932


//--------------------- SYMBOLS --------------------------

	.type		.nv.reservedSmem.offset0,@object
	.size		.nv.reservedSmem.offset0,0x4
	.type		.nv.reservedSmem.cap,@object
	.size		.nv.reservedSmem.cap,0x4
